// auto-generated by cutlass_sweep.gemm — config: {"arch": "sm_90", "cluster_m": 1, "cluster_n": 1, "dtype": "fp32", "dtype_b": "fp32", "layout": "nt", "stages": 5, "tile_k": 32, "tile_m": 64, "tile_n": 128}
#include "cutlass/cutlass.h"
#include "cutlass/gemm/collective/collective_builder.hpp"
#include "cutlass/gemm/device/gemm_universal_adapter.h"
#include "cutlass/gemm/kernel/gemm_universal.hpp"
#include "cutlass/epilogue/collective/collective_builder.hpp"

using ElemA = float;
using ElemB = float;
using ElemCD = float;
using Acc  = float;
using TileShape    = cute::Shape<cute::_64, cute::_128, cute::_32>;
using ClusterShape = cute::Shape<cute::_1, cute::_1, cute::_1>;

using CollectiveEpilogue = typename cutlass::epilogue::collective::CollectiveBuilder<
    cutlass::arch::Sm90, cutlass::arch::OpClassTensorOp,
    TileShape, ClusterShape,
    cutlass::epilogue::collective::EpilogueTileAuto,
    Acc, Acc,
    ElemCD, cutlass::layout::RowMajor, 128 / cutlass::sizeof_bits<ElemCD>::value,
    ElemCD, cutlass::layout::RowMajor, 128 / cutlass::sizeof_bits<ElemCD>::value,
    cutlass::epilogue::collective::EpilogueScheduleAuto
  >::CollectiveOp;

using CollectiveMainloop = typename cutlass::gemm::collective::CollectiveBuilder<
    cutlass::arch::Sm90, cutlass::arch::OpClassTensorOp,
    ElemA, cutlass::layout::RowMajor, 128 / cutlass::sizeof_bits<ElemA>::value,
    ElemB, cutlass::layout::ColumnMajor, 128 / cutlass::sizeof_bits<ElemB>::value,
    Acc,
    TileShape, ClusterShape,
    cutlass::gemm::collective::StageCount<5>,
    cutlass::gemm::collective::KernelScheduleAuto
  >::CollectiveOp;

using GemmKernel = cutlass::gemm::kernel::GemmUniversal<
    cute::Shape<int,int,int,int>,
    CollectiveMainloop,
    CollectiveEpilogue
>;
using Gemm = cutlass::gemm::device::GemmUniversalAdapter<GemmKernel>;

// Force the device kernel symbol into the cubin without needing a host main.
auto* _anchor = &cutlass::device_kernel<GemmKernel>;


// ===== COMPILED SASS (sm_90a) =====

	.target	sm_90a

	.elftype	@"ET_EXEC"


//--------------------- .note.nv.tkinfo           --------------------------
	.section	.note.nv.tkinfo,"",@"SHT_NOTE"
	.sectionflags	@"SHF_NOTE_NV_TKINFO"
	.tkinfo
        /*0018*/ 	.word	0x00000002
        /*0030*/ 	.string	""
        /*0030*/ 	.string	"ptxas"
        /*0030*/ 	.string	"Cuda compilation tools, release 13.0, V13.0.88"
        /*0030*/ 	.string	"Build cuda_13.0.r13.0/compiler.36424714_0"
        /*0030*/ 	.string	"-arch sm_90a -m 64 "



//--------------------- .note.nv.cuinfo           --------------------------
	.section	.note.nv.cuinfo,"",@"SHT_NOTE"
	.sectionflags	@"SHF_NOTE_NV_CUINFO"
        /*0018*/ 	.short	0x0002
        /*001a*/ 	.short	0x005a
        /*001c*/ 	.short	0x0082
	.zero		2


//--------------------- .nv.info                  --------------------------
	.section	.nv.info,"",@"SHT_CUDA_INFO"
	.align	4


	//----- nvinfo : EIATTR_REGCOUNT
	.align		4
        /*0000*/ 	.byte	0x04, 0x2f
        /*0002*/ 	.short	(.L_15 - .L_14)
	.align		4
.L_14:
        /*0004*/ 	.word	index@(_ZN7cutlass13device_kernelINS_4gemm6kernel13GemmUniversalIN4cute5tupleIJiiiiEEENS1_10collective13CollectiveMmaINS1_34MainloopSm90TmaGmmaWarpSpecializedILi5ENS5_IJNS4_1CILi1EEESB_SB_EEENS1_32KernelTmaWarpSpecializedPingpongEEENS5_IJNSA_ILi64EEENSA_ILi128EEENSA_ILi32EEEEEEfNS5_IJlSB_lEEEfSJ_NS4_8TiledMMAINS4_8MMA_AtomIJNS4_4SM904GMMA30MMA_64x128x8_F32TF32TF32_SS_TNILNSN_7ScaleInE1ELSP_1EEEEEENS4_6LayoutISC_NS5_IJNSA_ILi0EEEST_ST_EEEEENS5_IJNS4_10UnderscoreESW_SW_EEEEENS4_13SM90_TMA_LOADENS4_14ComposedLayoutINS4_7SwizzleILi3ELi4ELi3EEENS4_18smem_ptr_flag_bitsILi32EEENSS_INS5_IJNSA_ILi8EEESH_EEENS5_IJSH_SB_EEEEEEEvNS4_8identityESZ_S19_vS1A_EENS_8epilogue10collective6detail29Sm90TmaWarpSpecializedAdapterINS1D_15DefaultEpilogueIfSJ_SJ_NS1C_6thread17LinearCombinationIfLi1EffLNS1H_9ScaleType4KindE0ELNS_15FloatRoundStyleE2EfEENS1_15EpilogueDefaultEEEEEvvEEEEvNT_6ParamsE)
        /*0008*/ 	.word	0x000000a8


	//----- nvinfo : EIATTR_FRAME_SIZE
	.align		4
.L_15:
        /*000c*/ 	.byte	0x04, 0x11
        /*000e*/ 	.short	(.L_17 - .L_16)
	.align		4
.L_16:
        /*0010*/ 	.word	index@(_ZN7cutlass13device_kernelINS_4gemm6kernel13GemmUniversalIN4cute5tupleIJiiiiEEENS1_10collective13CollectiveMmaINS1_34MainloopSm90TmaGmmaWarpSpecializedILi5ENS5_IJNS4_1CILi1EEESB_SB_EEENS1_32KernelTmaWarpSpecializedPingpongEEENS5_IJNSA_ILi64EEENSA_ILi128EEENSA_ILi32EEEEEEfNS5_IJlSB_lEEEfSJ_NS4_8TiledMMAINS4_8MMA_AtomIJNS4_4SM904GMMA30MMA_64x128x8_F32TF32TF32_SS_TNILNSN_7ScaleInE1ELSP_1EEEEEENS4_6LayoutISC_NS5_IJNSA_ILi0EEEST_ST_EEEEENS5_IJNS4_10UnderscoreESW_SW_EEEEENS4_13SM90_TMA_LOADENS4_14ComposedLayoutINS4_7SwizzleILi3ELi4ELi3EEENS4_18smem_ptr_flag_bitsILi32EEENSS_INS5_IJNSA_ILi8EEESH_EEENS5_IJSH_SB_EEEEEEEvNS4_8identityESZ_S19_vS1A_EENS_8epilogue10collective6detail29Sm90TmaWarpSpecializedAdapterINS1D_15DefaultEpilogueIfSJ_SJ_NS1C_6thread17LinearCombinationIfLi1EffLNS1H_9ScaleType4KindE0ELNS_15FloatRoundStyleE2EfEENS1_15EpilogueDefaultEEEEEvvEEEEvNT_6ParamsE)
        /*0014*/ 	.word	0x00000008


	//----- nvinfo : EIATTR_MIN_STACK_SIZE
	.align		4
.L_17:
        /*0018*/ 	.byte	0x04, 0x12
        /*001a*/ 	.short	(.L_19 - .L_18)
	.align		4
.L_18:
        /*001c*/ 	.word	index@(_ZN7cutlass13device_kernelINS_4gemm6kernel13GemmUniversalIN4cute5tupleIJiiiiEEENS1_10collective13CollectiveMmaINS1_34MainloopSm90TmaGmmaWarpSpecializedILi5ENS5_IJNS4_1CILi1EEESB_SB_EEENS1_32KernelTmaWarpSpecializedPingpongEEENS5_IJNSA_ILi64EEENSA_ILi128EEENSA_ILi32EEEEEEfNS5_IJlSB_lEEEfSJ_NS4_8TiledMMAINS4_8MMA_AtomIJNS4_4SM904GMMA30MMA_64x128x8_F32TF32TF32_SS_TNILNSN_7ScaleInE1ELSP_1EEEEEENS4_6LayoutISC_NS5_IJNSA_ILi0EEEST_ST_EEEEENS5_IJNS4_10UnderscoreESW_SW_EEEEENS4_13SM90_TMA_LOADENS4_14ComposedLayoutINS4_7SwizzleILi3ELi4ELi3EEENS4_18smem_ptr_flag_bitsILi32EEENSS_INS5_IJNSA_ILi8EEESH_EEENS5_IJSH_SB_EEEEEEEvNS4_8identityESZ_S19_vS1A_EENS_8epilogue10collective6detail29Sm90TmaWarpSpecializedAdapterINS1D_15DefaultEpilogueIfSJ_SJ_NS1C_6thread17LinearCombinationIfLi1EffLNS1H_9ScaleType4KindE0ELNS_15FloatRoundStyleE2EfEENS1_15EpilogueDefaultEEEEEvvEEEEvNT_6ParamsE)
        /*0020*/ 	.word	0x00000008
.L_19:


//--------------------- .nv.compat                --------------------------
	.section	.nv.compat,"",@"SHT_CUDA_COMPAT_INFO"
	.align	4
        /*0000*/ 	.byte	0x02, 0x09, 0x01, 0x00, 0x02, 0x02, 0x04, 0x00, 0x02, 0x05, 0x05, 0x00, 0x03, 0x07, 0x01, 0x01
        /*0010*/ 	.byte	0x02, 0x03, 0x01, 0x00, 0x02, 0x06, 0x01, 0x00, 0x04, 0x0b, 0x08, 0x00, 0x00, 0x00, 0x00, 0x00
        /*0020*/ 	.byte	0x00, 0x00, 0x00, 0x00


//--------------------- .nv.info._ZN7cutlass13device_kernelINS_4gemm6kernel13GemmUniversalIN4cute5tupleIJiiiiEEENS1_10collective13CollectiveMmaINS1_34MainloopSm90TmaGmmaWarpSpecializedILi5ENS5_IJNS4_1CILi1EEESB_SB_EEENS1_32KernelTmaWarpSpecializedPingpongEEENS5_IJNSA_ILi64EEENSA_ILi128EEENSA_ILi32EEEEEEfNS5_IJlSB_lEEEfSJ_NS4_8TiledMMAINS4_8MMA_AtomIJNS4_4SM904GMMA30MMA_64x128x8_F32TF32TF32_SS_TNILNSN_7ScaleInE1ELSP_1EEEEEENS4_6LayoutISC_NS5_IJNSA_ILi0EEEST_ST_EEEEENS5_IJNS4_10UnderscoreESW_SW_EEEEENS4_13SM90_TMA_LOADENS4_14ComposedLayoutINS4_7SwizzleILi3ELi4ELi3EEENS4_18smem_ptr_flag_bitsILi32EEENSS_INS5_IJNSA_ILi8EEESH_EEENS5_IJSH_SB_EEEEEEEvNS4_8identityESZ_S19_vS1A_EENS_8epilogue10collective6detail29Sm90TmaWarpSpecializedAdapterINS1D_15DefaultEpilogueIfSJ_SJ_NS1C_6thread17LinearCombinationIfLi1EffLNS1H_9ScaleType4KindE0ELNS_15FloatRoundStyleE2EfEENS1_15EpilogueDefaultEEEEEvvEEEEvNT_6ParamsE --------------------------
	.section	.nv.info._ZN7cutlass13device_kernelINS_4gemm6kernel13GemmUniversalIN4cute5tupleIJiiiiEEENS1_10collective13CollectiveMmaINS1_34MainloopSm90TmaGmmaWarpSpecializedILi5ENS5_IJNS4_1CILi1EEESB_SB_EEENS1_32KernelTmaWarpSpecializedPingpongEEENS5_IJNSA_ILi64EEENSA_ILi128EEENSA_ILi32EEEEEEfNS5_IJlSB_lEEEfSJ_NS4_8TiledMMAINS4_8MMA_AtomIJNS4_4SM904GMMA30MMA_64x128x8_F32TF32TF32_SS_TNILNSN_7ScaleInE1ELSP_1EEEEEENS4_6LayoutISC_NS5_IJNSA_ILi0EEEST_ST_EEEEENS5_IJNS4_10UnderscoreESW_SW_EEEEENS4_13SM90_TMA_LOADENS4_14ComposedLayoutINS4_7SwizzleILi3ELi4ELi3EEENS4_18smem_ptr_flag_bitsILi32EEENSS_INS5_IJNSA_ILi8EEESH_EEENS5_IJSH_SB_EEEEEEEvNS4_8identityESZ_S19_vS1A_EENS_8epilogue10collective6detail29Sm90TmaWarpSpecializedAdapterINS1D_15DefaultEpilogueIfSJ_SJ_NS1C_6thread17LinearCombinationIfLi1EffLNS1H_9ScaleType4KindE0ELNS_15FloatRoundStyleE2EfEENS1_15EpilogueDefaultEEEEEvvEEEEvNT_6ParamsE,"",@"SHT_CUDA_INFO"
	.sectionflags	@""
	.align	4


	//----- nvinfo : EIATTR_CUDA_API_VERSION
	.align		4
        /*0000*/ 	.byte	0x04, 0x37
        /*0002*/ 	.short	(.L_21 - .L_20)
.L_20:
        /*0004*/ 	.word	0x00000082


	//----- nvinfo : EIATTR_KPARAM_INFO
	.align		4
.L_21:
        /*0008*/ 	.byte	0x04, 0x17
        /*000a*/ 	.short	(.L_23 - .L_22)
.L_22:
        /*000c*/ 	.word	0x00000000
        /*0010*/ 	.short	0x0000
        /*0012*/ 	.short	0x0070
        /*0014*/ 	.byte	0x00, 0xf0, 0x01, 0x10


	//----- nvinfo : EIATTR_SPARSE_MMA_MASK
	.align		4
.L_23:
        /*0018*/ 	.byte	0x03, 0x50
        /*001a*/ 	.short	0x0000


	//----- nvinfo : EIATTR_MAXREG_COUNT
	.align		4
        /*001c*/ 	.byte	0x03, 0x1b
        /*001e*/ 	.short	0x00a8


	//----- nvinfo : EIATTR_NUM_BARRIERS
	.align		4
        /*0020*/ 	.byte	0x02, 0x4c
        /*0022*/ 	.byte	0x01
	.zero		1


	//----- nvinfo : EIATTR_EXTERNS
	.align		4
        /*0024*/ 	.byte	0x04, 0x0f
        /*0026*/ 	.short	(.L_25 - .L_24)


	//   ....[0]....
	.align		4
.L_24:
        /*0028*/ 	.word	index@(__assertfail)


	//----- nvinfo : EIATTR_ANNOTATIONS
	.align		4
.L_25:
        /*002c*/ 	.byte	0x04, 0x55
        /*002e*/ 	.short	(.L_27 - .L_26)


	//   ....[0]....
.L_26:
        /*0030*/ 	.word	0x00000001
        /*0034*/ 	.byte	0xf0, 0x0a, 0x00, 0x00, 0x01, 0x00, 0x00, 0x00, 0x10, 0x12, 0x00, 0x00, 0x01, 0x00, 0x00, 0x00
        /*0044*/ 	.byte	0xb0, 0x54, 0x00, 0x00, 0x01, 0x00, 0x00, 0x00, 0x70, 0x60, 0x00, 0x00


	//----- nvinfo : EIATTR_MERCURY_ISA_VERSION
	.align		4
.L_27:
        /*0050*/ 	.byte	0x03, 0x5f
        /*0052*/ 	.short	0x0101


	//----- nvinfo : EIATTR_INT_WARP_WIDE_INSTR_OFFSETS
	.align		4
        /*0054*/ 	.byte	0x04, 0x31
        /*0056*/ 	.short	(.L_29 - .L_28)


	//   ....[0]....
.L_28:
        /*0058*/ 	.word	0x00000410


	//   ....[1]....
        /*005c*/ 	.word	0x00000430


	//   ....[2]....
        /*0060*/ 	.word	0x000004b0


	//   ....[3]....
        /*0064*/ 	.word	0x000004c0


	//   ....[4]....
        /*0068*/ 	.word	0x000004d0


	//   ....[5]....
        /*006c*/ 	.word	0x000004f0


	//   ....[6]....
        /*0070*/ 	.word	0x00000580


	//   ....[7]....
        /*0074*/ 	.word	0x000005a0


	//----- nvinfo : EIATTR_COOP_GROUP_MASK_REGIDS
	.align		4
.L_29:
        /*0078*/ 	.byte	0x04, 0x29
        /*007a*/ 	.short	(.L_31 - .L_30)


	//   ....[0]....
.L_30:
        /*007c*/ 	.word	0xffffffff


	//   ....[1]....
        /*0080*/ 	.word	0xffffffff


	//   ....[2]....
        /*0084*/ 	.word	0xffffffff


	//   ....[3]....
        /*0088*/ 	.word	0xffffffff


	//   ....[4]....
        /*008c*/ 	.word	0xffffffff


	//   ....[5]....
        /*0090*/ 	.word	0xffffffff


	//----- nvinfo : EIATTR_COOP_GROUP_INSTR_OFFSETS
	.align		4
.L_31:
        /*0094*/ 	.byte	0x04, 0x28
        /*0096*/ 	.short	(.L_33 - .L_32)


	//   ....[0]....
.L_32:
        /*0098*/ 	.word	0x00000070


	//   ....[1]....
        /*009c*/ 	.word	0x00000080


	//   ....[2]....
        /*00a0*/ 	.word	0x00000140


	//   ....[3]....
        /*00a4*/ 	.word	0x000002f0


	//   ....[4]....
        /*00a8*/ 	.word	0x00000330


	//   ....[5]....
        /*00ac*/ 	.word	0x00000370


	//----- nvinfo : EIATTR_REG_RECONFIG
	.align		4
.L_33:
        /*00b0*/ 	.byte	0x01, 0x54
	.zero		2


	//----- nvinfo : EIATTR_SYSCALL_OFFSETS
	.align		4
        /*00b4*/ 	.byte	0x04, 0x46
        /*00b6*/ 	.short	(.L_35 - .L_34)


	//   ....[0]....
.L_34:
        /*00b8*/ 	.word	0x00001690


	//----- nvinfo : EIATTR_MBARRIER_INSTR_OFFSETS
	.align		4
.L_35:
        /*00bc*/ 	.byte	0x04, 0x39
        /*00be*/ 	.short	(.L_37 - .L_36)


	//   ....[0]....
.L_36:
        /*00c0*/ 	.word	0x00000240
        /*00c4*/ 	.word	0x000000ff
        /*00c8*/ 	.word	0x00000000
        /*00cc*/ 	.short	0x0100
        /*00ce*/ 	.byte	0x08
	.zero		1


	//   ....[1]....
        /*00d0*/ 	.word	0x00000250
        /*00d4*/ 	.word	0x000000ff
        /*00d8*/ 	.word	0x00000028
        /*00dc*/ 	.short	0x0100
        /*00de*/ 	.byte	0x08
	.zero		1


	//   ....[2]....
        /*00e0*/ 	.word	0x00000260
        /*00e4*/ 	.word	0x000000ff
        /*00e8*/ 	.word	0x00000008
        /*00ec*/ 	.short	0x0100
        /*00ee*/ 	.byte	0x08
	.zero		1


	//   ....[3]....
        /*00f0*/ 	.word	0x00000270
        /*00f4*/ 	.word	0x000000ff
        /*00f8*/ 	.word	0x00000030
        /*00fc*/ 	.short	0x0100
        /*00fe*/ 	.byte	0x08
	.zero		1


	//   ....[4]....
        /*0100*/ 	.word	0x00000280
        /*0104*/ 	.word	0x000000ff
        /*0108*/ 	.word	0x00000010
        /*010c*/ 	.short	0x0100
        /*010e*/ 	.byte	0x08
	.zero		1


	//   ....[5]....
        /*0110*/ 	.word	0x00000290
        /*0114*/ 	.word	0x000000ff
        /*0118*/ 	.word	0x00000038
        /*011c*/ 	.short	0x0100
        /*011e*/ 	.byte	0x08
	.zero		1


	//   ....[6]....
        /*0120*/ 	.word	0x000002a0
        /*0124*/ 	.word	0x000000ff
        /*0128*/ 	.word	0x00000018
        /*012c*/ 	.short	0x0100
        /*012e*/ 	.byte	0x08
	.zero		1


	//   ....[7]....
        /*0130*/ 	.word	0x000002b0
        /*0134*/ 	.word	0x000000ff
        /*0138*/ 	.word	0x00000040
        /*013c*/ 	.short	0x0100
        /*013e*/ 	.byte	0x08
	.zero		1


	//   ....[8]....
        /*0140*/ 	.word	0x000002c0
        /*0144*/ 	.word	0x000000ff
        /*0148*/ 	.word	0x00000020
        /*014c*/ 	.short	0x0100
        /*014e*/ 	.byte	0x08
	.zero		1


	//   ....[9]....
        /*0150*/ 	.word	0x000002d0
        /*0154*/ 	.word	0x000000ff
        /*0158*/ 	.word	0x00000048
        /*015c*/ 	.short	0x0100
        /*015e*/ 	.byte	0x08
	.zero		1


	//   ....[10]....
        /*0160*/ 	.word	0x000005e0
        /*0164*/ 	.word	0x000000ff
        /*0168*/ 	.word	0x00000080
        /*016c*/ 	.short	0x0100
        /*016e*/ 	.byte	0x08
	.zero		1


	//   ....[11]....
        /*0170*/ 	.word	0x00000650
        /*0174*/ 	.word	0x000000ff
        /*0178*/ 	.word	0x00000088
        /*017c*/ 	.short	0x0100
        /*017e*/ 	.byte	0x08
	.zero		1


	//   ....[12]....
        /*0180*/ 	.word	0x00000670
        /*0184*/ 	.word	0x000000ff
        /*0188*/ 	.word	0x00000060
        /*018c*/ 	.short	0x0100
        /*018e*/ 	.byte	0x09
	.zero		1


	//   ....[13]....
        /*0190*/ 	.word	0x00000680
        /*0194*/ 	.word	0x000000ff
        /*0198*/ 	.word	0x00000068
        /*019c*/ 	.short	0x0100
        /*019e*/ 	.byte	0x09
	.zero		1


	//   ....[14]....
        /*01a0*/ 	.word	0x00000690
        /*01a4*/ 	.word	0x000000ff
        /*01a8*/ 	.word	0x00000070
        /*01ac*/ 	.short	0x0100
        /*01ae*/ 	.byte	0x09
	.zero		1


	//   ....[15]....
        /*01b0*/ 	.word	0x000006a0
        /*01b4*/ 	.word	0x000000ff
        /*01b8*/ 	.word	0x00000078
        /*01bc*/ 	.short	0x0100
        /*01be*/ 	.byte	0x09
	.zero		1


	//   ....[16]....
        /*01c0*/ 	.word	0x00001550
        /*01c4*/ 	.word	0x000000ff
        /*01c8*/ 	.word	0xfffffff8
        /*01cc*/ 	.short	0x010a
        /*01ce*/ 	.byte	0x2b
	.zero		1


	//   ....[17]....
        /*01d0*/ 	.word	0x00001710
        /*01d4*/ 	.word	0x00000003
        /*01d8*/ 	.word	0x00000000
        /*01dc*/ 	.short	0x010a
        /*01de*/ 	.byte	0x3f
	.zero		1


	//   ....[18]....
        /*01e0*/ 	.word	0x00001770
        /*01e4*/ 	.word	0x00000003
        /*01e8*/ 	.word	0x00000000
        /*01ec*/ 	.short	0x010a
        /*01ee*/ 	.byte	0x3f
	.zero		1


	//   ....[19]....
        /*01f0*/ 	.word	0x00001ad0
        /*01f4*/ 	.word	0x000000ff
        /*01f8*/ 	.word	0x00000000
        /*01fc*/ 	.short	0x010a
        /*01fe*/ 	.byte	0x04
	.zero		1


	//   ....[20]....
        /*0200*/ 	.word	0x00001b10
        /*0204*/ 	.word	0x000000ff
        /*0208*/ 	.word	0x00000000
        /*020c*/ 	.short	0x010a
        /*020e*/ 	.byte	0x04
	.zero		1


	//   ....[21]....
        /*0210*/ 	.word	0x00001d70
        /*0214*/ 	.word	0x000000ff
        /*0218*/ 	.word	0x00000000
        /*021c*/ 	.short	0x0101
        /*021e*/ 	.byte	0x04
	.zero		1


	//   ....[22]....
        /*0220*/ 	.word	0x00001e70
        /*0224*/ 	.word	0x00000003
        /*0228*/ 	.word	0x00000000
        /*022c*/ 	.short	0x0101
        /*022e*/ 	.byte	0x2e
	.zero		1


	//   ....[23]....
        /*0230*/ 	.word	0x00001f40
        /*0234*/ 	.word	0x000000ff
        /*0238*/ 	.word	0x00000000
        /*023c*/ 	.short	0x0101
        /*023e*/ 	.byte	0x06
	.zero		1


	//   ....[24]....
        /*0240*/ 	.word	0x00001fb0
        /*0244*/ 	.word	0x000000ff
        /*0248*/ 	.word	0x00000008
        /*024c*/ 	.short	0x010a
        /*024e*/ 	.byte	0x2b
	.zero		1


	//   ....[25]....
        /*0250*/ 	.word	0x000054f0
        /*0254*/ 	.word	0x00000000
        /*0258*/ 	.word	0x00000000
        /*025c*/ 	.short	0x0101
        /*025e*/ 	.byte	0x2e
	.zero		1


	//   ....[26]....
        /*0260*/ 	.word	0x00005de0
        /*0264*/ 	.word	0x0000000b
        /*0268*/ 	.word	0x00000028
        /*026c*/ 	.short	0x010a
        /*026e*/ 	.byte	0x3f
	.zero		1


	//   ....[27]....
        /*0270*/ 	.word	0x000061a0
        /*0274*/ 	.word	0x00000006
        /*0278*/ 	.word	0x00000088
        /*027c*/ 	.short	0x0101
        /*027e*/ 	.byte	0x3f
	.zero		1


	//   ....[28]....
        /*0280*/ 	.word	0x000068c0
        /*0284*/ 	.word	0x00000007
        /*0288*/ 	.word	0x00000000
        /*028c*/ 	.short	0x010a
        /*028e*/ 	.byte	0x3f
	.zero		1


	//   ....[29]....
        /*0290*/ 	.word	0x00006940
        /*0294*/ 	.word	0x00000006
        /*0298*/ 	.word	0x00000000
        /*029c*/ 	.short	0x010a
        /*029e*/ 	.byte	0x3f
	.zero		1


	//   ....[30]....
        /*02a0*/ 	.word	0x000069d0
        /*02a4*/ 	.word	0x00000007
        /*02a8*/ 	.word	0x00000000
        /*02ac*/ 	.short	0x010a
        /*02ae*/ 	.byte	0x3f
	.zero		1


	//   ....[31]....
        /*02b0*/ 	.word	0x00006a60
        /*02b4*/ 	.word	0x00000006
        /*02b8*/ 	.word	0x00000000
        /*02bc*/ 	.short	0x010a
        /*02be*/ 	.byte	0x3f
	.zero		1


	//   ....[32]....
        /*02c0*/ 	.word	0x00006af0
        /*02c4*/ 	.word	0x00000005
        /*02c8*/ 	.word	0x00000000
        /*02cc*/ 	.short	0x010a
        /*02ce*/ 	.byte	0x3f
	.zero		1


	//   ....[33]....
        /*02d0*/ 	.word	0x00006b60
        /*02d4*/ 	.word	0x00000003
        /*02d8*/ 	.word	0xfffffff8
        /*02dc*/ 	.short	0x010a
        /*02de*/ 	.byte	0x3f
	.zero		1


	//   ....[34]....
        /*02e0*/ 	.word	0x00006bb0
        /*02e4*/ 	.word	0x00000003
        /*02e8*/ 	.word	0x00000000
        /*02ec*/ 	.short	0x010a
        /*02ee*/ 	.byte	0x3f
	.zero		1


	//   ....[35]....
        /*02f0*/ 	.word	0x00006c10
        /*02f4*/ 	.word	0x00000004
        /*02f8*/ 	.word	0x00000000
        /*02fc*/ 	.short	0x010a
        /*02fe*/ 	.byte	0x3f
	.zero		1


	//   ....[36]....
        /*0300*/ 	.word	0x00006c70
        /*0304*/ 	.word	0x00000003
        /*0308*/ 	.word	0x00000008
        /*030c*/ 	.short	0x010a
        /*030e*/ 	.byte	0x3f
	.zero		1


	//   ....[37]....
        /*0310*/ 	.word	0x00006d40
        /*0314*/ 	.word	0x0000000b
        /*0318*/ 	.word	0x00000028
        /*031c*/ 	.short	0x010a
        /*031e*/ 	.byte	0x3f
	.zero		1


	//   ....[38]....
        /*0320*/ 	.word	0x00006e10
        /*0324*/ 	.word	0x00000007
        /*0328*/ 	.word	0x00000000
        /*032c*/ 	.short	0x010a
        /*032e*/ 	.byte	0x3f
	.zero		1


	//   ....[39]....
        /*0330*/ 	.word	0x00006e60
        /*0334*/ 	.word	0x00000006
        /*0338*/ 	.word	0x00000000
        /*033c*/ 	.short	0x010a
        /*033e*/ 	.byte	0x3f
	.zero		1


	//   ....[40]....
        /*0340*/ 	.word	0x00006eb0
        /*0344*/ 	.word	0x00000007
        /*0348*/ 	.word	0x00000000
        /*034c*/ 	.short	0x010a
        /*034e*/ 	.byte	0x3f
	.zero		1


	//   ....[41]....
        /*0350*/ 	.word	0x00006f00
        /*0354*/ 	.word	0x00000006
        /*0358*/ 	.word	0x00000000
        /*035c*/ 	.short	0x010a
        /*035e*/ 	.byte	0x3f
	.zero		1


	//----- nvinfo : EIATTR_NUM_MBARRIERS
	.align		4
.L_37:
        /*0360*/ 	.byte	0x03, 0x38
        /*0362*/ 	.short	0x0010


	//----- nvinfo : EIATTR_EXIT_INSTR_OFFSETS
	.align		4
        /*0364*/ 	.byte	0x04, 0x1c
        /*0366*/ 	.short	(.L_39 - .L_38)


	//   ....[0]....
.L_38:
        /*0368*/ 	.word	0x000011a0


	//   ....[1]....
        /*036c*/ 	.word	0x00001200


	//   ....[2]....
        /*0370*/ 	.word	0x00005b10


	//   ....[3]....
        /*0374*/ 	.word	0x00005b40


	//   ....[4]....
        /*0378*/ 	.word	0x00006b40


	//----- nvinfo : EIATTR_MAX_THREADS
	.align		4
.L_39:
        /*037c*/ 	.byte	0x04, 0x05
        /*037e*/ 	.short	(.L_41 - .L_40)
.L_40:
        /*0380*/ 	.word	0x00000180
        /*0384*/ 	.word	0x00000001
        /*0388*/ 	.word	0x00000001


	//----- nvinfo : EIATTR_CRS_STACK_SIZE
	.align		4
.L_41:
        /*038c*/ 	.byte	0x04, 0x1e
        /*038e*/ 	.short	(.L_43 - .L_42)
.L_42:
        /*0390*/ 	.word	0x00000000


	//----- nvinfo : EIATTR_CBANK_PARAM_SIZE
	.align		4
.L_43:
        /*0394*/ 	.byte	0x03, 0x19
        /*0396*/ 	.short	0x0470


	//----- nvinfo : EIATTR_PARAM_CBANK
	.align		4
        /*0398*/ 	.byte	0x04, 0x0a
        /*039a*/ 	.short	(.L_45 - .L_44)
	.align		4
.L_44:
        /*039c*/ 	.word	index@(.nv.constant0._ZN7cutlass13device_kernelINS_4gemm6kernel13GemmUniversalIN4cute5tupleIJiiiiEEENS1_10collective13CollectiveMmaINS1_34MainloopSm90TmaGmmaWarpSpecializedILi5ENS5_IJNS4_1CILi1EEESB_SB_EEENS1_32KernelTmaWarpSpecializedPingpongEEENS5_IJNSA_ILi64EEENSA_ILi128EEENSA_ILi32EEEEEEfNS5_IJlSB_lEEEfSJ_NS4_8TiledMMAINS4_8MMA_AtomIJNS4_4SM904GMMA30MMA_64x128x8_F32TF32TF32_SS_TNILNSN_7ScaleInE1ELSP_1EEEEEENS4_6LayoutISC_NS5_IJNSA_ILi0EEEST_ST_EEEEENS5_IJNS4_10UnderscoreESW_SW_EEEEENS4_13SM90_TMA_LOADENS4_14ComposedLayoutINS4_7SwizzleILi3ELi4ELi3EEENS4_18smem_ptr_flag_bitsILi32EEENSS_INS5_IJNSA_ILi8EEESH_EEENS5_IJSH_SB_EEEEEEEvNS4_8identityESZ_S19_vS1A_EENS_8epilogue10collective6detail29Sm90TmaWarpSpecializedAdapterINS1D_15DefaultEpilogueIfSJ_SJ_NS1C_6thread17LinearCombinationIfLi1EffLNS1H_9ScaleType4KindE0ELNS_15FloatRoundStyleE2EfEENS1_15EpilogueDefaultEEEEEvvEEEEvNT_6ParamsE)
        /*03a0*/ 	.short	0x0210
        /*03a2*/ 	.short	0x0470


	//----- nvinfo : EIATTR_SW_WAR
	.align		4
.L_45:
        /*03a4*/ 	.byte	0x04, 0x36
        /*03a6*/ 	.short	(.L_47 - .L_46)
.L_46:
        /*03a8*/ 	.word	0x00000008
.L_47:


//--------------------- .nv.callgraph             --------------------------
	.section	.nv.callgraph,"",@"SHT_CUDA_CALLGRAPH"
	.align	4
	.sectionentsize	8
	.align		4
        /*0000*/ 	.word	0x00000000
	.align		4
        /*0004*/ 	.word	0xffffffff
	.align		4
        /*0008*/ 	.word	index@(_ZN7cutlass13device_kernelINS_4gemm6kernel13GemmUniversalIN4cute5tupleIJiiiiEEENS1_10collective13CollectiveMmaINS1_34MainloopSm90TmaGmmaWarpSpecializedILi5ENS5_IJNS4_1CILi1EEESB_SB_EEENS1_32KernelTmaWarpSpecializedPingpongEEENS5_IJNSA_ILi64EEENSA_ILi128EEENSA_ILi32EEEEEEfNS5_IJlSB_lEEEfSJ_NS4_8TiledMMAINS4_8MMA_AtomIJNS4_4SM904GMMA30MMA_64x128x8_F32TF32TF32_SS_TNILNSN_7ScaleInE1ELSP_1EEEEEENS4_6LayoutISC_NS5_IJNSA_ILi0EEEST_ST_EEEEENS5_IJNS4_10UnderscoreESW_SW_EEEEENS4_13SM90_TMA_LOADENS4_14ComposedLayoutINS4_7SwizzleILi3ELi4ELi3EEENS4_18smem_ptr_flag_bitsILi32EEENSS_INS5_IJNSA_ILi8EEESH_EEENS5_IJSH_SB_EEEEEEEvNS4_8identityESZ_S19_vS1A_EENS_8epilogue10collective6detail29Sm90TmaWarpSpecializedAdapterINS1D_15DefaultEpilogueIfSJ_SJ_NS1C_6thread17LinearCombinationIfLi1EffLNS1H_9ScaleType4KindE0ELNS_15FloatRoundStyleE2EfEENS1_15EpilogueDefaultEEEEEvvEEEEvNT_6ParamsE)
	.align		4
        /*000c*/ 	.word	index@(__assertfail)
	.align		4
        /*0010*/ 	.word	0x00000000
	.align		4
        /*0014*/ 	.word	0xfffffffe
	.align		4
        /*0018*/ 	.word	0x00000000
	.align		4
        /*001c*/ 	.word	0xfffffffd
	.align		4
        /*0020*/ 	.word	0x00000000
	.align		4
        /*0024*/ 	.word	0xfffffffc


//--------------------- .nv.constant4             --------------------------
	.section	.nv.constant4,"a",@progbits
	.align	8
	.align		8
.nv.constant4:
        /*0000*/ 	.dword	__assertfail
	.align		8
        /*0008*/ 	.dword	__unnamed_1
	.align		8
        /*0010*/ 	.dword	_ZN40_INTERNAL_0f2176f0_4_k_cu_a408352b_175044cuda3std3__45__cpo5beginE
	.align		8
        /*0018*/ 	.dword	_ZN40_INTERNAL_0f2176f0_4_k_cu_a408352b_175044cuda3std3__45__cpo3endE
	.align		8
        /*0020*/ 	.dword	_ZN40_INTERNAL_0f2176f0_4_k_cu_a408352b_175044cuda3std3__45__cpo6cbeginE
	.align		8
        /*0028*/ 	.dword	_ZN40_INTERNAL_0f2176f0_4_k_cu_a408352b_175044cuda3std3__45__cpo4cendE
	.align		8
        /*0030*/ 	.dword	_ZN40_INTERNAL_0f2176f0_4_k_cu_a408352b_175044cuda3std3__442_GLOBAL__N__0f2176f0_4_k_cu_a408352b_175046ignoreE
	.align		8
        /*0038*/ 	.dword	_ZN40_INTERNAL_0f2176f0_4_k_cu_a408352b_175044cuda3std3__419piecewise_constructE
	.align		8
        /*0040*/ 	.dword	_ZN40_INTERNAL_0f2176f0_4_k_cu_a408352b_175044cuda3std3__48in_placeE
	.align		8
        /*0048*/ 	.dword	_ZN40_INTERNAL_0f2176f0_4_k_cu_a408352b_175044cuda3std6ranges3__45__cpo4swapE
	.align		8
        /*0050*/ 	.dword	_ZN40_INTERNAL_0f2176f0_4_k_cu_a408352b_175044cuda3std6ranges3__45__cpo9iter_moveE
	.align		8
        /*0058*/ 	.dword	_ZN40_INTERNAL_0f2176f0_4_k_cu_a408352b_175044cute7productE
	.align		8
        /*0060*/ 	.dword	_ZN40_INTERNAL_0f2176f0_4_k_cu_a408352b_175044cute1_E
	.align		8
        /*0068*/ 	.dword	$str$22
	.align		8
        /*0070*/ 	.dword	$str$23


//--------------------- .text._ZN7cutlass13device_kernelINS_4gemm6kernel13GemmUniversalIN4cute5tupleIJiiiiEEENS1_10collective13CollectiveMmaINS1_34MainloopSm90TmaGmmaWarpSpecializedILi5ENS5_IJNS4_1CILi1EEESB_SB_EEENS1_32KernelTmaWarpSpecializedPingpongEEENS5_IJNSA_ILi64EEENSA_ILi128EEENSA_ILi32EEEEEEfNS5_IJlSB_lEEEfSJ_NS4_8TiledMMAINS4_8MMA_AtomIJNS4_4SM904GMMA30MMA_64x128x8_F32TF32TF32_SS_TNILNSN_7ScaleInE1ELSP_1EEEEEENS4_6LayoutISC_NS5_IJNSA_ILi0EEEST_ST_EEEEENS5_IJNS4_10UnderscoreESW_SW_EEEEENS4_13SM90_TMA_LOADENS4_14ComposedLayoutINS4_7SwizzleILi3ELi4ELi3EEENS4_18smem_ptr_flag_bitsILi32EEENSS_INS5_IJNSA_ILi8EEESH_EEENS5_IJSH_SB_EEEEEEEvNS4_8identityESZ_S19_vS1A_EENS_8epilogue10collective6detail29Sm90TmaWarpSpecializedAdapterINS1D_15DefaultEpilogueIfSJ_SJ_NS1C_6thread17LinearCombinationIfLi1EffLNS1H_9ScaleType4KindE0ELNS_15FloatRoundStyleE2EfEENS1_15EpilogueDefaultEEEEEvvEEEEvNT_6ParamsE --------------------------
	.section	.text._ZN7cutlass13device_kernelINS_4gemm6kernel13GemmUniversalIN4cute5tupleIJiiiiEEENS1_10collective13CollectiveMmaINS1_34MainloopSm90TmaGmmaWarpSpecializedILi5ENS5_IJNS4_1CILi1EEESB_SB_EEENS1_32KernelTmaWarpSpecializedPingpongEEENS5_IJNSA_ILi64EEENSA_ILi128EEENSA_ILi32EEEEEEfNS5_IJlSB_lEEEfSJ_NS4_8TiledMMAINS4_8MMA_AtomIJNS4_4SM904GMMA30MMA_64x128x8_F32TF32TF32_SS_TNILNSN_7ScaleInE1ELSP_1EEEEEENS4_6LayoutISC_NS5_IJNSA_ILi0EEEST_ST_EEEEENS5_IJNS4_10UnderscoreESW_SW_EEEEENS4_13SM90_TMA_LOADENS4_14ComposedLayoutINS4_7SwizzleILi3ELi4ELi3EEENS4_18smem_ptr_flag_bitsILi32EEENSS_INS5_IJNSA_ILi8EEESH_EEENS5_IJSH_SB_EEEEEEEvNS4_8identityESZ_S19_vS1A_EENS_8epilogue10collective6detail29Sm90TmaWarpSpecializedAdapterINS1D_15DefaultEpilogueIfSJ_SJ_NS1C_6thread17LinearCombinationIfLi1EffLNS1H_9ScaleType4KindE0ELNS_15FloatRoundStyleE2EfEENS1_15EpilogueDefaultEEEEEvvEEEEvNT_6ParamsE,"ax",@progbits
	.align	128
.text._ZN7cutlass13device_kernelINS_4gemm6kernel13GemmUniversalIN4cute5tupleIJiiiiEEENS1_10collective13CollectiveMmaINS1_34MainloopSm90TmaGmmaWarpSpecializedILi5ENS5_IJNS4_1CILi1EEESB_SB_EEENS1_32KernelTmaWarpSpecializedPingpongEEENS5_IJNSA_ILi64EEENSA_ILi128EEENSA_ILi32EEEEEEfNS5_IJlSB_lEEEfSJ_NS4_8TiledMMAINS4_8MMA_AtomIJNS4_4SM904GMMA30MMA_64x128x8_F32TF32TF32_SS_TNILNSN_7ScaleInE1ELSP_1EEEEEENS4_6LayoutISC_NS5_IJNSA_ILi0EEEST_ST_EEEEENS5_IJNS4_10UnderscoreESW_SW_EEEEENS4_13SM90_TMA_LOADENS4_14ComposedLayoutINS4_7SwizzleILi3ELi4ELi3EEENS4_18smem_ptr_flag_bitsILi32EEENSS_INS5_IJNSA_ILi8EEESH_EEENS5_IJSH_SB_EEEEEEEvNS4_8identityESZ_S19_vS1A_EENS_8epilogue10collective6detail29Sm90TmaWarpSpecializedAdapterINS1D_15DefaultEpilogueIfSJ_SJ_NS1C_6thread17LinearCombinationIfLi1EffLNS1H_9ScaleType4KindE0ELNS_15FloatRoundStyleE2EfEENS1_15EpilogueDefaultEEEEEvvEEEEvNT_6ParamsE:
        .type           _ZN7cutlass13device_kernelINS_4gemm6kernel13GemmUniversalIN4cute5tupleIJiiiiEEENS1_10collective13CollectiveMmaINS1_34MainloopSm90TmaGmmaWarpSpecializedILi5ENS5_IJNS4_1CILi1EEESB_SB_EEENS1_32KernelTmaWarpSpecializedPingpongEEENS5_IJNSA_ILi64EEENSA_ILi128EEENSA_ILi32EEEEEEfNS5_IJlSB_lEEEfSJ_NS4_8TiledMMAINS4_8MMA_AtomIJNS4_4SM904GMMA30MMA_64x128x8_F32TF32TF32_SS_TNILNSN_7ScaleInE1ELSP_1EEEEEENS4_6LayoutISC_NS5_IJNSA_ILi0EEEST_ST_EEEEENS5_IJNS4_10UnderscoreESW_SW_EEEEENS4_13SM90_TMA_LOADENS4_14ComposedLayoutINS4_7SwizzleILi3ELi4ELi3EEENS4_18smem_ptr_flag_bitsILi32EEENSS_INS5_IJNSA_ILi8EEESH_EEENS5_IJSH_SB_EEEEEEEvNS4_8identityESZ_S19_vS1A_EENS_8epilogue10collective6detail29Sm90TmaWarpSpecializedAdapterINS1D_15DefaultEpilogueIfSJ_SJ_NS1C_6thread17LinearCombinationIfLi1EffLNS1H_9ScaleType4KindE0ELNS_15FloatRoundStyleE2EfEENS1_15EpilogueDefaultEEEEEvvEEEEvNT_6ParamsE,@function
        .size           _ZN7cutlass13device_kernelINS_4gemm6kernel13GemmUniversalIN4cute5tupleIJiiiiEEENS1_10collective13CollectiveMmaINS1_34MainloopSm90TmaGmmaWarpSpecializedILi5ENS5_IJNS4_1CILi1EEESB_SB_EEENS1_32KernelTmaWarpSpecializedPingpongEEENS5_IJNSA_ILi64EEENSA_ILi128EEENSA_ILi32EEEEEEfNS5_IJlSB_lEEEfSJ_NS4_8TiledMMAINS4_8MMA_AtomIJNS4_4SM904GMMA30MMA_64x128x8_F32TF32TF32_SS_TNILNSN_7ScaleInE1ELSP_1EEEEEENS4_6LayoutISC_NS5_IJNSA_ILi0EEEST_ST_EEEEENS5_IJNS4_10UnderscoreESW_SW_EEEEENS4_13SM90_TMA_LOADENS4_14ComposedLayoutINS4_7SwizzleILi3ELi4ELi3EEENS4_18smem_ptr_flag_bitsILi32EEENSS_INS5_IJNSA_ILi8EEESH_EEENS5_IJSH_SB_EEEEEEEvNS4_8identityESZ_S19_vS1A_EENS_8epilogue10collective6detail29Sm90TmaWarpSpecializedAdapterINS1D_15DefaultEpilogueIfSJ_SJ_NS1C_6thread17LinearCombinationIfLi1EffLNS1H_9ScaleType4KindE0ELNS_15FloatRoundStyleE2EfEENS1_15EpilogueDefaultEEEEEvvEEEEvNT_6ParamsE,(.L_x_199 - _ZN7cutlass13device_kernelINS_4gemm6kernel13GemmUniversalIN4cute5tupleIJiiiiEEENS1_10collective13CollectiveMmaINS1_34MainloopSm90TmaGmmaWarpSpecializedILi5ENS5_IJNS4_1CILi1EEESB_SB_EEENS1_32KernelTmaWarpSpecializedPingpongEEENS5_IJNSA_ILi64EEENSA_ILi128EEENSA_ILi32EEEEEEfNS5_IJlSB_lEEEfSJ_NS4_8TiledMMAINS4_8MMA_AtomIJNS4_4SM904GMMA30MMA_64x128x8_F32TF32TF32_SS_TNILNSN_7ScaleInE1ELSP_1EEEEEENS4_6LayoutISC_NS5_IJNSA_ILi0EEEST_ST_EEEEENS5_IJNS4_10UnderscoreESW_SW_EEEEENS4_13SM90_TMA_LOADENS4_14ComposedLayoutINS4_7SwizzleILi3ELi4ELi3EEENS4_18smem_ptr_flag_bitsILi32EEENSS_INS5_IJNSA_ILi8EEESH_EEENS5_IJSH_SB_EEEEEEEvNS4_8identityESZ_S19_vS1A_EENS_8epilogue10collective6detail29Sm90TmaWarpSpecializedAdapterINS1D_15DefaultEpilogueIfSJ_SJ_NS1C_6thread17LinearCombinationIfLi1EffLNS1H_9ScaleType4KindE0ELNS_15FloatRoundStyleE2EfEENS1_15EpilogueDefaultEEEEEvvEEEEvNT_6ParamsE)
        .other          _ZN7cutlass13device_kernelINS_4gemm6kernel13GemmUniversalIN4cute5tupleIJiiiiEEENS1_10collective13CollectiveMmaINS1_34MainloopSm90TmaGmmaWarpSpecializedILi5ENS5_IJNS4_1CILi1EEESB_SB_EEENS1_32KernelTmaWarpSpecializedPingpongEEENS5_IJNSA_ILi64EEENSA_ILi128EEENSA_ILi32EEEEEEfNS5_IJlSB_lEEEfSJ_NS4_8TiledMMAINS4_8MMA_AtomIJNS4_4SM904GMMA30MMA_64x128x8_F32TF32TF32_SS_TNILNSN_7ScaleInE1ELSP_1EEEEEENS4_6LayoutISC_NS5_IJNSA_ILi0EEEST_ST_EEEEENS5_IJNS4_10UnderscoreESW_SW_EEEEENS4_13SM90_TMA_LOADENS4_14ComposedLayoutINS4_7SwizzleILi3ELi4ELi3EEENS4_18smem_ptr_flag_bitsILi32EEENSS_INS5_IJNSA_ILi8EEESH_EEENS5_IJSH_SB_EEEEEEEvNS4_8identityESZ_S19_vS1A_EENS_8epilogue10collective6detail29Sm90TmaWarpSpecializedAdapterINS1D_15DefaultEpilogueIfSJ_SJ_NS1C_6thread17LinearCombinationIfLi1EffLNS1H_9ScaleType4KindE0ELNS_15FloatRoundStyleE2EfEENS1_15EpilogueDefaultEEEEEvvEEEEvNT_6ParamsE,@"STO_CUDA_ENTRY STV_DEFAULT"
_ZN7cutlass13device_kernelINS_4gemm6kernel13GemmUniversalIN4cute5tupleIJiiiiEEENS1_10collective13CollectiveMmaINS1_34MainloopSm90TmaGmmaWarpSpecializedILi5ENS5_IJNS4_1CILi1EEESB_SB_EEENS1_32KernelTmaWarpSpecializedPingpongEEENS5_IJNSA_ILi64EEENSA_ILi128EEENSA_ILi32EEEEEEfNS5_IJlSB_lEEEfSJ_NS4_8TiledMMAINS4_8MMA_AtomIJNS4_4SM904GMMA30MMA_64x128x8_F32TF32TF32_SS_TNILNSN_7ScaleInE1ELSP_1EEEEEENS4_6LayoutISC_NS5_IJNSA_ILi0EEEST_ST_EEEEENS5_IJNS4_10UnderscoreESW_SW_EEEEENS4_13SM90_TMA_LOADENS4_14ComposedLayoutINS4_7SwizzleILi3ELi4ELi3EEENS4_18smem_ptr_flag_bitsILi32EEENSS_INS5_IJNSA_ILi8EEESH_EEENS5_IJSH_SB_EEEEEEEvNS4_8identityESZ_S19_vS1A_EENS_8epilogue10collective6detail29Sm90TmaWarpSpecializedAdapterINS1D_15DefaultEpilogueIfSJ_SJ_NS1C_6thread17LinearCombinationIfLi1EffLNS1H_9ScaleType4KindE0ELNS_15FloatRoundStyleE2EfEENS1_15EpilogueDefaultEEEEEvvEEEEvNT_6ParamsE:
[----:B------:R-:W0:Y:S02]  /*0000*/  LDC R1, c[0x0][0x28] ;  /* 0x00000a00ff017b82 */ /* 0x000e240000000800 */
[----:B0-----:R-:W-:Y:S01]  /*0010*/  VIADD R1, R1, 0xfffffff8 ;  /* 0xfffffff801017836 */ /* 0x001fe20000000000 */
[----:B------:R-:W0:Y:S01]  /*0020*/  S2R R4, SR_TID.X ;  /* 0x0000000000047919 */ /* 0x000e220000002100 */
[----:B------:R-:W-:Y:S01]  /*0030*/  ELECT P0, URZ, PT ;  /* 0x00000000003f782f */ /* 0x000fe20003800000 */
[----:B------:R-:W-:Y:S01]  /*0040*/  BSSY B0, `(.L_x_0) ;  /* 0x000000f000007945 */ /* 0x000fe20003800000 */
[--C-:B0-----:R-:W-:Y:S02]  /*0050*/  SHF.R.U32.HI R0, RZ, 0x5, R4.reuse ;  /* 0x00000005ff007819 */ /* 0x101fe40000011604 */
[----:B------:R-:W-:-:S03]  /*0060*/  SHF.R.U32.HI R5, RZ, 0x7, R4 ;  /* 0x00000007ff057819 */ /* 0x000fc60000011604 */
[----:B------:R-:W0:Y:S04]  /*0070*/  SHFL.IDX PT, R2, R0, RZ, 0x1f ;  /* 0x00001fff00027589 */ /* 0x000e2800000e0000 */
[----:B------:R1:W2:Y:S01]  /*0080*/  SHFL.IDX PT, R7, R5, RZ, 0x1f ;  /* 0x00001fff05077589 */ /* 0x0002a200000e0000 */
[----:B0-----:R-:W-:-:S13]  /*0090*/  ISETP.NE.OR P0, PT, R2, RZ, !P0 ;  /* 0x000000ff0200720c */ /* 0x001fda0004705670 */
[----:B-12---:R-:W-:Y:S05]  /*00a0*/  @P0 BRA `(.L_x_1) ;  /* 0x0000000000200947 */ /* 0x006fea0003800000 */
[----:B------:R-:W-:Y:S02]  /*00b0*/  ULDC.64 UR4, c[0x0][0x198] ;  /* 0x0000660000047ab9 */ /* 0x000fe40000000a00 */
[----:B------:R-:W-:Y:S02]  /*00c0*/  UIADD3 UR6, UP0, UR4, 0xf0, URZ ;  /* 0x000000f004067890 */ /* 0x000fe4000ff1e03f */
[----:B------:R-:W-:Y:S02]  /*00d0*/  UIADD3 UR4, UP1, UR4, 0x1f0, URZ ;  /* 0x000001f004047890 */ /* 0x000fe4000ff3e03f */
[----:B------:R-:W-:Y:S02]  /*00e0*/  UIADD3.X UR7, URZ, UR5, URZ, UP0, !UPT ;  /* 0x000000053f077290 */ /* 0x000fe400087fe43f */
[----:B------:R-:W-:-:S07]  /*00f0*/  UIADD3.X UR5, URZ, UR5, URZ, UP1, !UPT ;  /* 0x000000053f057290 */ /* 0x000fce0008ffe43f */
[----:B------:R0:W-:Y:S02]  /*0100*/  UTMACCTL.PF [UR6] ;  /* 0x00000000060079b9 */ /* 0x0001e40008040000 */
[----:B------:R0:W-:Y:S02]  /*0110*/  UTMACCTL.PF [UR4] ;  /* 0x00000000040079b9 */ /* 0x0001e40008040000 */
[----:B0-----:R-:W-:Y:S01]  /*0120*/  NOP ;  /* 0x0000000000007918 */ /* 0x001fe20000000000 */
.L_x_1:
[----:B------:R-:W-:Y:S05]  /*0130*/  BSYNC B0 ;  /* 0x0000000000007941 */ /* 0x000fea0003800000 */
.L_x_0:
[----:B------:R-:W0:Y:S02]  /*0140*/  SHFL.IDX PT, R3, R0, RZ, 0x1f ;  /* 0x00001fff00037589 */ /* 0x000e2400000e0000 */
[----:B0-----:R-:W-:-:S13]  /*0150*/  ISETP.NE.AND P0, PT, R3, RZ, PT ;  /* 0x000000ff0300720c */ /* 0x001fda0003f05270 */
[----:B------:R-:W-:Y:S05]  /*0160*/  @P0 BRA `(.L_x_2) ;  /* 0x0000000000600947 */ /* 0x000fea0003800000 */
[----:B------:R-:W0:Y:S01]  /*0170*/  S2UR UR8, SR_CgaCtaId ;  /* 0x00000000000879c3 */ /* 0x000e220000008800 */
[----:B------:R-:W-:Y:S01]  /*0180*/  UMOV UR4, 0x400 ;  /* 0x0000040000047882 */ /* 0x000fe20000000000 */
[----:B------:R-:W-:Y:S01]  /*0190*/  UMOV UR5, 0x1 ;  /* 0x0000000100057882 */ /* 0x000fe20000000000 */
[----:B------:R-:W-:Y:S01]  /*01a0*/  UMOV UR6, 0x80 ;  /* 0x0000008000067882 */ /* 0x000fe20000000000 */
[----:B------:R-:W-:Y:S01]  /*01b0*/  ELECT P0, URZ, PT ;  /* 0x00000000003f782f */ /* 0x000fe20003800000 */
[----:B------:R-:W-:-:S04]  /*01c0*/  UIADD3 UR6, -UR6, 0x100000, URZ ;  /* 0x0010000006067890 */ /* 0x000fc8000fffe13f */
[----:B------:R-:W-:Y:S02]  /*01d0*/  USHF.L.U32 UR7, UR6, 0xb, URZ ;  /* 0x0000000b06077899 */ /* 0x000fe4000800063f */
[----:B------:R-:W-:Y:S02]  /*01e0*/  USHF.L.U32 UR6, UR6, 0x1, URZ ;  /* 0x0000000106067899 */ /* 0x000fe4000800063f */
[----:B0-----:R-:W-:Y:S02]  /*01f0*/  ULEA UR8, UR8, UR4, 0x18 ;  /* 0x0000000408087291 */ /* 0x001fe4000f8ec03f */
[----:B------:R-:W-:-:S04]  /*0200*/  UIADD3 UR4, -UR5, 0x100000, URZ ;  /* 0x0010000005047890 */ /* 0x000fc8000fffe13f */
[----:B------:R-:W-:Y:S02]  /*0210*/  USHF.L.U32 UR5, UR4, 0xb, URZ ;  /* 0x0000000b04057899 */ /* 0x000fe4000800063f */
[----:B------:R-:W-:Y:S01]  /*0220*/  USHF.L.U32 UR4, UR4, 0x1, URZ ;  /* 0x0000000104047899 */ /* 0x000fe2000800063f */
[----:B------:R-:W0:Y:S11]  /*0230*/  FENCE.VIEW.ASYNC.S ;  /* 0x00000000000073c6 */ /* 0x000e360000000000 */
[----:B0-----:R0:W1:Y:S01]  /*0240*/  SYNCS.EXCH.64 URZ, [UR8], UR4 ;  /* 0x00000004083f75b2 */ /* 0x0010620008000100 */
[----:B------:R0:W2:Y:S01]  /*0250*/  SYNCS.EXCH.64 URZ, [UR8+0x28], UR6 ;  /* 0x00002806083f75b2 */ /* 0x0000a20008000100 */
[----:B------:R0:W3:Y:S01]  /*0260*/  SYNCS.EXCH.64 URZ, [UR8+0x8], UR4 ;  /* 0x00000804083f75b2 */ /* 0x0000e20008000100 */
[----:B------:R0:W4:Y:S01]  /*0270*/  SYNCS.EXCH.64 URZ, [UR8+0x30], UR6 ;  /* 0x00003006083f75b2 */ /* 0x0001220008000100 */
[----:B------:R0:W0:Y:S01]  /*0280*/  SYNCS.EXCH.64 URZ, [UR8+0x10], UR4 ;  /* 0x00001004083f75b2 */ /* 0x0000220008000100 */
[----:B------:R0:W0:Y:S01]  /*0290*/  SYNCS.EXCH.64 URZ, [UR8+0x38], UR6 ;  /* 0x00003806083f75b2 */ /* 0x0000220008000100 */
[----:B------:R0:W0:Y:S01]  /*02a0*/  SYNCS.EXCH.64 URZ, [UR8+0x18], UR4 ;  /* 0x00001804083f75b2 */ /* 0x0000220008000100 */
[----:B------:R0:W0:Y:S01]  /*02b0*/  SYNCS.EXCH.64 URZ, [UR8+0x40], UR6 ;  /* 0x00004006083f75b2 */ /* 0x0000220008000100 */
[----:B------:R0:W0:Y:S01]  /*02c0*/  SYNCS.EXCH.64 URZ, [UR8+0x20], UR4 ;  /* 0x00002004083f75b2 */ /* 0x0000220008000100 */
[----:B------:R0:W0:Y:S01]  /*02d0*/  SYNCS.EXCH.64 URZ, [UR8+0x48], UR6 ;  /* 0x00004806083f75b2 */ /* 0x0000220008000100 */
[----:B------:R-:W-:Y:S01]  /*02e0*/  NOP ;  /* 0x0000000000007918 */ /* 0x000fe20000000000 */
.L_x_2:
[----:B------:R-:W5:Y:S01]  /*02f0*/  SHFL.IDX PT, R6, R0, RZ, 0x1f ;  /* 0x00001fff00067589 */ /* 0x000f6200000e0000 */
[----:B------:R-:W-:Y:S01]  /*0300*/  ELECT P0, URZ, PT ;  /* 0x00000000003f782f */ /* 0x000fe20003800000 */
[----:B------:R-:W-:Y:S01]  /*0310*/  NOP ;  /* 0x0000000000007918 */ /* 0x000fe20000000000 */
[----:B------:R-:W-:Y:S01]  /*0320*/  ELECT P1, URZ, PT ;  /* 0x00000000003f782f */ /* 0x000fe20003820000 */
[----:B------:R-:W1:Y:S01]  /*0330*/  SHFL.IDX PT, R3, R0, RZ, 0x1f ;  /* 0x00001fff00037589 */ /* 0x000e6200000e0000 */
[----:B0-----:R-:W-:Y:S01]  /*0340*/  UMOV UR4, 0x20 ;  /* 0x0000002000047882 */ /* 0x001fe20000000000 */
[----:B------:R-:W-:Y:S01]  /*0350*/  UMOV UR11, 0x80 ;  /* 0x00000080000b7882 */ /* 0x000fe20000000000 */
[----:B------:R-:W-:Y:S01]  /*0360*/  NOP ;  /* 0x0000000000007918 */ /* 0x000fe20000000000 */
[----:B------:R-:W0:Y:S01]  /*0370*/  SHFL.IDX PT, R5, R5, RZ, 0x1f ;  /* 0x00001fff05057589 */ /* 0x000e2200000e0000 */
[C---:B------:R-:W-:Y:S01]  /*0380*/  VIADD R31, R7.reuse, 0xffffffff ;  /* 0xffffffff071f7836 */ /* 0x040fe20000000000 */
[----:B------:R-:W-:Y:S01]  /*0390*/  ULDC.64 UR36, c[0x0][0x208] ;  /* 0x0000820000247ab9 */ /* 0x000fe20000000a00 */
[----:B------:R-:W-:-:S03]  /*03a0*/  ISETP.NE.AND P2, PT, R7, RZ, PT ;  /* 0x000000ff0700720c */ /* 0x000fc60003f45270 */
[----:B------:R-:W-:Y:S02]  /*03b0*/  ISETP.GE.U32.AND P3, PT, R31, 0x2, PT ;  /* 0x000000021f00780c */ /* 0x000fe40003f66070 */
[----:B-----5:R-:W-:Y:S02]  /*03c0*/  ISETP.NE.OR P0, PT, R6, RZ, !P0 ;  /* 0x000000ff0600720c */ /* 0x020fe40004705670 */
[----:B-1----:R-:W-:Y:S02]  /*03d0*/  ISETP.NE.OR P1, PT, R3, RZ, !P1 ;  /* 0x000000ff0300720c */ /* 0x002fe40004f25670 */
[----:B------:R-:W-:Y:S02]  /*03e0*/  SHF.R.S32.HI R3, RZ, 0x1f, R2 ;  /* 0x0000001fff037819 */ /* 0x000fe40000011402 */
[----:B0-----:R-:W-:Y:S02]  /*03f0*/  R2UR UR43, R5 ;  /* 0x00000000052b72ca */ /* 0x001fe400000e0000 */
[----:B------:R-:W-:-:S05]  /*0400*/  LEA.HI R3, R3, R2, RZ, 0x2 ;  /* 0x0000000203037211 */ /* 0x000fca00078f10ff */
[----:B------:R-:W-:Y:S01]  /*0410*/  VOTEU.ALL UP0, P0 ;  /* 0x00000000003f7886 */ /* 0x000fe20000000000 */
[----:B------:R-:W-:Y:S01]  /*0420*/  LOP3.LUT R3, R3, 0xfffffffc, RZ, 0xc0, !PT ;  /* 0xfffffffc03037812 */ /* 0x000fe200078ec0ff */
[----:B------:R-:W-:-:S03]  /*0430*/  VOTEU.ALL UP1, P1 ;  /* 0x00000000003f7886 */ /* 0x000fc60000820000 */
[----:B------:R-:W0:Y:S01]  /*0440*/  @!UP0 S2UR UR7, SR_CgaCtaId ;  /* 0x00000000000789c3 */ /* 0x000e220000008800 */
[----:B------:R-:W-:Y:S01]  /*0450*/  @!UP0 UMOV UR6, 0x400 ;  /* 0x0000040000068882 */ /* 0x000fe20000000000 */
[----:B------:R-:W-:-:S04]  /*0460*/  @!UP0 UIADD3 UR4, -UR4, 0x100000, URZ ;  /* 0x0010000004048890 */ /* 0x000fc8000fffe13f */
[----:B------:R-:W-:Y:S02]  /*0470*/  @!UP0 USHF.L.U32 UR5, UR4, 0xb, URZ ;  /* 0x0000000b04058899 */ /* 0x000fe4000800063f */
[----:B------:R-:W-:Y:S01]  /*0480*/  @!UP0 USHF.L.U32 UR4, UR4, 0x1, URZ ;  /* 0x0000000104048899 */ /* 0x000fe2000800063f */
[----:B------:R-:W-:Y:S01]  /*0490*/  IMAD.IADD R14, R2, 0x1, -R3 ;  /* 0x00000001020e7824 */ /* 0x000fe200078e0a03 */
[----:B------:R-:W-:Y:S01]  /*04a0*/  @!UP1 UMOV UR9, 0x400 ;  /* 0x0000040000099882 */ /* 0x000fe20000000000 */
[----:B------:R-:W-:Y:S01]  /*04b0*/  VOTEU.ALL UP2, P1 ;  /* 0x00000000003f7886 */ /* 0x000fe20000840000 */
[----:B------:R-:W-:Y:S01]  /*04c0*/  VOTEU.ALL UP3, P1 ;  /* 0x00000000003f7886 */ /* 0x000fe20000860000 */
[----:B------:R-:W-:Y:S01]  /*04d0*/  VOTEU.ALL UP4, P1 ;  /* 0x00000000003f7886 */ /* 0x000fe20000880000 */
[----:B------:R-:W1:Y:S01]  /*04e0*/  @!UP1 S2UR UR10, SR_CgaCtaId ;  /* 0x00000000000a99c3 */ /* 0x000e620000008800 */
[----:B------:R-:W-:Y:S01]  /*04f0*/  VOTEU.ALL UP5, P1 ;  /* 0x00000000003f7886 */ /* 0x000fe200008a0000 */
[----:B------:R-:W-:-:S04]  /*0500*/  SHF.R.S32.HI R3, RZ, 0x1f, R4 ;  /* 0x0000001fff037819 */ /* 0x000fc80000011404 */
[----:B------:R-:W-:-:S04]  /*0510*/  LEA.HI R3, R3, R4, RZ, 0x7 ;  /* 0x0000000403037211 */ /* 0x000fc800078f38ff */
[----:B------:R-:W-:-:S05]  /*0520*/  LOP3.LUT R3, R3, 0xffffff80, RZ, 0xc0, !PT ;  /* 0xffffff8003037812 */ /* 0x000fca00078ec0ff */
[----:B------:R-:W-:Y:S01]  /*0530*/  IMAD.IADD R5, R4, 0x1, -R3 ;  /* 0x0000000104057824 */ /* 0x000fe200078e0a03 */
[----:B0-----:R-:W-:Y:S02]  /*0540*/  @!UP0 ULEA UR8, UR7, UR6, 0x18 ;  /* 0x0000000607088291 */ /* 0x001fe4000f8ec03f */
[----:B------:R-:W-:-:S04]  /*0550*/  @!UP1 UIADD3 UR6, -UR11, 0x100000, URZ ;  /* 0x001000000b069890 */ /* 0x000fc8000fffe13f */
[----:B------:R-:W-:Y:S02]  /*0560*/  @!UP1 USHF.L.U32 UR7, UR6, 0xb, URZ ;  /* 0x0000000b06079899 */ /* 0x000fe4000800063f */
[----:B------:R-:W-:Y:S01]  /*0570*/  @!UP1 USHF.L.U32 UR6, UR6, 0x1, URZ ;  /* 0x0000000106069899 */ /* 0x000fe2000800063f */
[----:B------:R-:W-:Y:S01]  /*0580*/  VOTEU.ALL UP0, P0 ;  /* 0x00000000003f7886 */ /* 0x000fe20000000000 */
[----:B-1----:R-:W-:Y:S01]  /*0590*/  @!UP1 ULEA UR9, UR10, UR9, 0x18 ;  /* 0x000000090a099291 */ /* 0x002fe2000f8ec03f */
[----:B------:R-:W-:Y:S02]  /*05a0*/  VOTEU.ALL UP1, P0 ;  /* 0x00000000003f7886 */ /* 0x000fe40000020000 */
[----:B------:R-:W-:Y:S01]  /*05b0*/  ULDC.64 UR10, c[0x0][0x598] ;  /* 0x00016600000a7ab9 */ /* 0x000fe20000000a00 */
[----:B------:R-:W-:Y:S01]  /*05c0*/  ISETP.NE.AND P0, PT, R14, 0x3, PT ;  /* 0x000000030e00780c */ /* 0x000fe20003f05270 */
[----:B------:R-:W0:Y:S02]  /*05d0*/  FENCE.VIEW.ASYNC.S ;  /* 0x00000000000073c6 */ /* 0x000e240000000000 */
[----:B0-----:R0:W2:Y:S01]  /*05e0*/  @!UP0 SYNCS.EXCH.64 URZ, [UR8+0x80], UR4 ;  /* 0x00008004083f85b2 */ /* 0x0010a20008000100 */
[----:B------:R-:W-:-:S02]  /*05f0*/  ISETP.NE.U32.AND P1, PT, RZ, UR10, PT ;  /* 0x0000000aff007c0c */ /* 0x000fc4000bf25070 */
[----:B------:R-:W-:Y:S02]  /*0600*/  ISETP.EQ.OR P0, PT, R14, RZ, !P0 ;  /* 0x000000ff0e00720c */ /* 0x000fe40004702670 */
[----:B------:R-:W-:Y:S02]  /*0610*/  ISETP.NE.AND.EX P1, PT, RZ, UR11, PT, P1 ;  /* 0x0000000bff007c0c */ /* 0x000fe4000bf25310 */
[----:B------:R-:W-:-:S04]  /*0620*/  ISETP.EQ.AND P0, PT, R7, RZ, P0 ;  /* 0x000000ff0700720c */ /* 0x000fc80000702270 */
[----:B------:R-:W-:-:S04]  /*0630*/  SEL R23, RZ, 0x1, !P0 ;  /* 0x00000001ff177807 */ /* 0x000fc80004000000 */
[----:B------:R-:W-:Y:S01]  /*0640*/  SEL R23, R23, 0x2, P3 ;  /* 0x0000000217177807 */ /* 0x000fe20001800000 */
[----:B------:R0:W2:Y:S01]  /*0650*/  @!UP1 SYNCS.EXCH.64 URZ, [UR8+0x88], UR4 ;  /* 0x00008804083f95b2 */ /* 0x0000a20008000100 */
[----:B------:R-:W-:Y:S01]  /*0660*/  NOP ;  /* 0x0000000000007918 */ /* 0x000fe20000000000 */
[----:B------:R0:W2:Y:S01]  /*0670*/  @!UP2 SYNCS.EXCH.64 URZ, [UR9+0x60], UR6 ;  /* 0x00006006093fa5b2 */ /* 0x0000a20008000100 */
[----:B------:R0:W2:Y:S01]  /*0680*/  @!UP3 SYNCS.EXCH.64 URZ, [UR9+0x68], UR6 ;  /* 0x00006806093fb5b2 */ /* 0x0000a20008000100 */
[----:B------:R0:W2:Y:S01]  /*0690*/  @!UP4 SYNCS.EXCH.64 URZ, [UR9+0x70], UR6 ;  /* 0x00007006093fc5b2 */ /* 0x0000a20008000100 */
[----:B------:R0:W2:Y:S01]  /*06a0*/  @!UP5 SYNCS.EXCH.64 URZ, [UR9+0x78], UR6 ;  /* 0x00007806093fd5b2 */ /* 0x0000a20008000100 */
[----:B------:R-:W-:Y:S01]  /*06b0*/  NOP ;  /* 0x0000000000007918 */ /* 0x000fe20000000000 */
[----:B--234-:R-:W-:Y:S06]  /*06c0*/  BAR.SYNC.DEFER_BLOCKING 0x0 ;  /* 0x0000000000007b1d */ /* 0x01cfec0000010000 */
[----:B0-----:R-:W-:Y:S05]  /*06d0*/  @!P1 BRA `(.L_x_3) ;  /* 0x00000000001c9947 */ /* 0x001fea0003800000 */
[----:B------:R-:W0:Y:S02]  /*06e0*/  LDC.64 R2, c[0x0][0x598] ;  /* 0x00016600ff027b82 */ /* 0x000e240000000a00 */
[----:B0-----:R-:W2:Y:S02]  /*06f0*/  LDG.E.64 R2, desc[UR36][R2.64] ;  /* 0x0000002402027981 */ /* 0x001ea4000c1e1b00 */
[----:B--2---:R-:W-:-:S04]  /*0700*/  ISETP.NE.U32.AND P0, PT, R2, RZ, PT ;  /* 0x000000ff0200720c */ /* 0x004fc80003f05070 */
[----:B------:R-:W-:-:S13]  /*0710*/  ISETP.NE.AND.EX P0, PT, R3, RZ, PT, P0 ;  /* 0x000000ff0300720c */ /* 0x000fda0003f05300 */
[----:B------:R-:W-:Y:S05]  /*0720*/  @!P0 BRA `(.L_x_3) ;  /* 0x0000000000088947 */ /* 0x000fea0003800000 */
[----:B------:R1:W5:Y:S01]  /*0730*/  LD.E R88, desc[UR36][R2.64] ;  /* 0x0000002402587980 */ /* 0x000362000c101900 */
[----:B------:R-:W-:Y:S05]  /*0740*/  BRA `(.L_x_4) ;  /* 0x0000000000247947 */ /* 0x000fea0003800000 */
.L_x_3:
[----:B------:R-:W-:Y:S02]  /*0750*/  ULDC.64 UR4, c[0x0][0x588] ;  /* 0x0001620000047ab9 */ /* 0x000fe40000000a00 */
[----:B------:R-:W-:-:S04]  /*0760*/  ISETP.NE.U32.AND P0, PT, RZ, UR4, PT ;  /* 0x00000004ff007c0c */ /* 0x000fc8000bf05070 */
[----:B------:R-:W-:-:S13]  /*0770*/  ISETP.NE.AND.EX P0, PT, RZ, UR5, PT, P0 ;  /* 0x00000005ff007c0c */ /* 0x000fda000bf05300 */
[----:B------:R-:W-:Y:S05]  /*0780*/  @!P0 BRA `(.L_x_5) ;  /* 0x00000000000c8947 */ /* 0x000fea0003800000 */
[----:B------:R-:W0:Y:S02]  /*0790*/  LDC.64 R88, c[0x0][0x588] ;  /* 0x00016200ff587b82 */ /* 0x000e240000000a00 */
[----:B0-----:R0:W5:Y:S01]  /*07a0*/  LDG.E R88, desc[UR36][R88.64] ;  /* 0x0000002458587981 */ /* 0x001162000c1e1900 */
[----:B------:R-:W-:Y:S05]  /*07b0*/  BRA `(.L_x_4) ;  /* 0x0000000000087947 */ /* 0x000fea0003800000 */
.L_x_5:
[----:B------:R-:W-:Y:S02]  /*07c0*/  ULDC UR4, c[0x0][0x580] ;  /* 0x0001600000047ab9 */ /* 0x000fe40000000800 */
[----:B------:R-:W-:-:S07]  /*07d0*/  IMAD.U32 R88, RZ, RZ, UR4 ;  /* 0x00000004ff587e24 */ /* 0x000fce000f8e00ff */
.L_x_4:
[----:B------:R-:W-:Y:S02]  /*07e0*/  ULDC.64 UR4, c[0x0][0x5a0] ;  /* 0x0001680000047ab9 */ /* 0x000fe40000000a00 */
[----:B------:R-:W-:-:S04]  /*07f0*/  ISETP.NE.U32.AND P0, PT, RZ, UR4, PT ;  /* 0x00000004ff007c0c */ /* 0x000fc8000bf05070 */
[----:B------:R-:W-:-:S13]  /*0800*/  ISETP.NE.AND.EX P0, PT, RZ, UR5, PT, P0 ;  /* 0x00000005ff007c0c */ /* 0x000fda000bf05300 */
[----:B------:R-:W-:Y:S05]  /*0810*/  @!P0 BRA `(.L_x_6) ;  /* 0x00000000001c8947 */ /* 0x000fea0003800000 */
[----:B-1----:R-:W1:Y:S02]  /*0820*/  LDC.64 R2, c[0x0][0x5a0] ;  /* 0x00016800ff027b82 */ /* 0x002e640000000a00 */
[----:B-1----:R-:W2:Y:S02]  /*0830*/  LDG.E.64 R2, desc[UR36][R2.64] ;  /* 0x0000002402027981 */ /* 0x002ea4000c1e1b00 */
[----:B--2---:R-:W-:-:S04]  /*0840*/  ISETP.NE.U32.AND P0, PT, R2, RZ, PT ;  /* 0x000000ff0200720c */ /* 0x004fc80003f05070 */
[----:B------:R-:W-:-:S13]  /*0850*/  ISETP.NE.AND.EX P0, PT, R3, RZ, PT, P0 ;  /* 0x000000ff0300720c */ /* 0x000fda0003f05300 */
[----:B------:R-:W-:Y:S05]  /*0860*/  @!P0 BRA `(.L_x_6) ;  /* 0x0000000000088947 */ /* 0x000fea0003800000 */
[----:B0-----:R2:W5:Y:S01]  /*0870*/  LD.E R89, desc[UR36][R2.64] ;  /* 0x0000002402597980 */ /* 0x001562000c101900 */
[----:B------:R-:W-:Y:S05]  /*0880*/  BRA `(.L_x_7) ;  /* 0x0000000000247947 */ /* 0x000fea0003800000 */
.L_x_6:
[----:B------:R-:W-:Y:S02]  /*0890*/  ULDC.64 UR4, c[0x0][0x590] ;  /* 0x0001640000047ab9 */ /* 0x000fe40000000a00 */
[----:B------:R-:W-:-:S04]  /*08a0*/  ISETP.NE.U32.AND P0, PT, RZ, UR4, PT ;  /* 0x00000004ff007c0c */ /* 0x000fc8000bf05070 */
[----:B------:R-:W-:-:S13]  /*08b0*/  ISETP.NE.AND.EX P0, PT, RZ, UR5, PT, P0 ;  /* 0x00000005ff007c0c */ /* 0x000fda000bf05300 */
[----:B------:R-:W-:Y:S05]  /*08c0*/  @!P0 BRA `(.L_x_8) ;  /* 0x00000000000c8947 */ /* 0x000fea0003800000 */
[----:B-1----:R-:W0:Y:S02]  /*08d0*/  LDC.64 R2, c[0x0][0x590] ;  /* 0x00016400ff027b82 */ /* 0x002e240000000a00 */
[----:B0-----:R0:W5:Y:S01]  /*08e0*/  LDG.E R89, desc[UR36][R2.64] ;  /* 0x0000002402597981 */ /* 0x001162000c1e1900 */
[----:B------:R-:W-:Y:S05]  /*08f0*/  BRA `(.L_x_7) ;  /* 0x0000000000087947 */ /* 0x000fea0003800000 */
.L_x_8:
[----:B------:R-:W-:Y:S02]  /*0900*/  ULDC UR4, c[0x0][0x584] ;  /* 0x0001610000047ab9 */ /* 0x000fe40000000800 */
[----:B0-----:R-:W-:-:S07]  /*0910*/  IMAD.U32 R89, RZ, RZ, UR4 ;  /* 0x00000004ff597e24 */ /* 0x001fce000f8e00ff */
.L_x_7:
[----:B012---:R-:W0:Y:S01]  /*0920*/  LDC R2, c[0x0][0x65c] ;  /* 0x00019700ff027b82 */ /* 0x007e220000000800 */
[----:B------:R-:W1:Y:S01]  /*0930*/  S2R R15, SR_CTAID.Y ;  /* 0x00000000000f7919 */ /* 0x000e620000002600 */
[----:B------:R-:W-:Y:S01]  /*0940*/  ULDC UR6, c[0x0][0x28c] ;  /* 0x0000a30000067ab9 */ /* 0x000fe20000000800 */
[----:B------:R-:W-:Y:S01]  /*0950*/  ISETP.NE.AND P0, PT, R7, 0x2, PT ;  /* 0x000000020700780c */ /* 0x000fe20003f05270 */
[----:B------:R-:W-:Y:S01]  /*0960*/  UIADD3 UR6, UR6, 0x1f, URZ ;  /* 0x0000001f06067890 */ /* 0x000fe2000fffe03f */
[----:B------:R-:W2:Y:S01]  /*0970*/  S2R R6, SR_CTAID.X ;  /* 0x0000000000067919 */ /* 0x000ea20000002500 */
[----:B------:R-:W-:Y:S01]  /*0980*/  UMOV UR38, URZ ;  /* 0x0000003f00267c82 */ /* 0x000fe20008000000 */
[----:B------:R-:W-:Y:S01]  /*0990*/  UMOV UR39, URZ ;  /* 0x0000003f00277c82 */ /* 0x000fe20008000000 */
[----:B------:R-:W-:Y:S01]  /*09a0*/  USHF.R.S32.HI UR7, URZ, 0x1f, UR6 ;  /* 0x0000001f3f077899 */ /* 0x000fe20008011406 */
[----:B------:R-:W-:-:S03]  /*09b0*/  ULDC.64 UR8, c[0x0][0x650] ;  /* 0x0001940000087ab9 */ /* 0x000fc60000000a00 */
[----:B------:R-:W-:-:S04]  /*09c0*/  ULEA.HI UR7, UR7, UR6, URZ, 0x5 ;  /* 0x0000000607077291 */ /* 0x000fc8000f8f283f */
[----:B------:R-:W-:Y:S01]  /*09d0*/  USHF.R.S32.HI UR40, URZ, 0x5, UR7 ;  /* 0x000000053f287899 */ /* 0x000fe20008011407 */
[----:B0-----:R-:W-:-:S13]  /*09e0*/  ISETP.NE.AND P1, PT, R2, 0x1, PT ;  /* 0x000000010200780c */ /* 0x001fda0003f25270 */
[----:B------:R-:W2:Y:S01]  /*09f0*/  @P1 LDC R17, c[0x0][0x10] ;  /* 0x00000400ff111b82 */ /* 0x000ea20000000800 */
[----:B-1----:R-:W-:Y:S02]  /*0a00*/  @P1 IMAD.MOV.U32 R8, RZ, RZ, R15 ;  /* 0x000000ffff081224 */ /* 0x002fe400078e000f */
[----:B------:R-:W-:Y:S02]  /*0a10*/  @P1 IMAD.MOV.U32 R9, RZ, RZ, RZ ;  /* 0x000000ffff091224 */ /* 0x000fe400078e00ff */
[----:B------:R-:W-:-:S03]  /*0a20*/  @P1 IMAD.MOV.U32 R7, RZ, RZ, RZ ;  /* 0x000000ffff071224 */ /* 0x000fc600078e00ff */
[----:B------:R-:W0:Y:S01]  /*0a30*/  @!P1 LDC R3, c[0x0][0xc] ;  /* 0x00000300ff039b82 */ /* 0x000e220000000800 */
[----:B------:R-:W-:Y:S01]  /*0a40*/  ULDC UR4, c[0x0][0xc] ;  /* 0x0000030000047ab9 */ /* 0x000fe20000000800 */
[----:B------:R-:W-:Y:S02]  /*0a50*/  ULDC UR5, c[0x0][0x10] ;  /* 0x0000040000057ab9 */ /* 0x000fe40000000800 */
[----:B------:R-:W-:-:S04]  /*0a60*/  UIMAD.WIDE.U32 UR4, UR4, UR5, URZ ;  /* 0x00000005040472a5 */ /* 0x000fc8000f8e003f */
[----:B------:R-:W1:Y:S01]  /*0a70*/  LDC R0, c[0x0][0x14] ;  /* 0x00000500ff007b82 */ /* 0x000e620000000800 */
[----:B--2---:R-:W-:-:S04]  /*0a80*/  @P1 IMAD.WIDE.U32 R16, R6, R17, R8 ;  /* 0x0000001106101225 */ /* 0x004fc800078e0008 */
[----:B------:R-:W-:Y:S02]  /*0a90*/  @P1 IMAD.IADD R17, R17, 0x1, R7 ;  /* 0x0000000111111824 */ /* 0x000fe400078e0207 */
[----:B------:R-:W-:Y:S02]  /*0aa0*/  IMAD.MOV.U32 R7, RZ, RZ, RZ ;  /* 0x000000ffff077224 */ /* 0x000fe400078e00ff */
[----:B0-----:R-:W-:-:S04]  /*0ab0*/  @!P1 IMAD.WIDE.U32 R8, R3, R15, R6 ;  /* 0x0000000f03089225 */ /* 0x001fc800078e0006 */
[----:B------:R-:W-:Y:S02]  /*0ac0*/  @!P1 IMAD.MOV.U32 R16, RZ, RZ, R8 ;  /* 0x000000ffff109224 */ /* 0x000fe400078e0008 */
[----:B-1----:R-:W-:-:S04]  /*0ad0*/  IMAD.WIDE.U32 R10, R0, UR4, RZ ;  /* 0x00000004000a7c25 */ /* 0x002fc8000f8e00ff */
[----:B------:R-:W-:Y:S01]  /*0ae0*/  IMAD R3, R0, UR5, RZ ;  /* 0x0000000500037c24 */ /* 0x000fe2000f8e02ff */
[----:B------:R0:W-:Y:S01]  /*0af0*/  STL.64 [R1], R10 ;  /* 0x0000000a01007387 */ /* 0x0001e20000100a00 */
[----:B------:R-:W-:Y:S02]  /*0b00*/  @!P1 IMAD.MOV.U32 R17, RZ, RZ, R9 ;  /* 0x000000ffff119224 */ /* 0x000fe400078e0009 */
[----:B------:R-:W-:Y:S01]  /*0b10*/  IMAD.IADD R0, R11, 0x1, R3 ;  /* 0x000000010b007824 */ /* 0x000fe200078e0203 */
[----:B------:R-:W-:Y:S06]  /*0b20*/  @P0 BRA `(.L_x_9) ;  /* 0x0000000000200947 */ /* 0x000fec0003800000 */
[----:B------:R-:W-:Y:S01]  /*0b30*/  UISETP.GE.U32.AND UP0, UPT, UR40, 0x5, UPT ;  /* 0x000000052800788c */ /* 0x000fe2000bf06070 */
[----:B------:R-:W-:Y:S01]  /*0b40*/  IADD3 R16, P0, R16, R10, RZ ;  /* 0x0000000a10107210 */ /* 0x000fe20007f1e0ff */
[----:B------:R-:W-:Y:S01]  /*0b50*/  UIMAD.WIDE.U32 UR4, UR40, -0x33333333, URZ ;  /* 0xcccccccd280478a5 */ /* 0x000fe2000f8e003f */
[----:B------:R-:W-:-:S03]  /*0b60*/  UMOV UR39, URZ ;  /* 0x0000003f00277c82 */ /* 0x000fc60008000000 */
[----:B------:R-:W-:Y:S01]  /*0b70*/  USHF.R.U32.HI UR4, URZ, 0x2, UR5 ;  /* 0x000000023f047899 */ /* 0x000fe20008011605 */
[----:B------:R-:W-:-:S03]  /*0b80*/  IMAD.X R17, R0, 0x1, R17, P0 ;  /* 0x0000000100117824 */ /* 0x000fc600000e0611 */
[----:B------:R-:W-:Y:S02]  /*0b90*/  UIMAD UR38, UR4, -0x5, UR40 ;  /* 0xfffffffb042678a4 */ /* 0x000fe4000f8e0228 */
[----:B------:R-:W-:-:S12]  /*0ba0*/  @UP0 ULOP3.LUT UR39, UR4, 0x1, URZ, 0xc0, !UPT ;  /* 0x0000000104270892 */ /* 0x000fd8000f8ec03f */
.L_x_9:
[----:B------:R-:W-:Y:S01]  /*0bb0*/  ISETP.GE.U32.AND P0, PT, R16, UR8, PT ;  /* 0x0000000810007c0c */ /* 0x000fe2000bf06070 */
[----:B------:R-:W-:Y:S01]  /*0bc0*/  IMAD.MOV.U32 R22, RZ, RZ, -0x1 ;  /* 0xffffffffff167424 */ /* 0x000fe200078e00ff */
[----:B------:R-:W-:Y:S01]  /*0bd0*/  PRMT R3, RZ, 0x7610, R3 ;  /* 0x00007610ff037816 */ /* 0x000fe20000000003 */
[----:B------:R-:W-:Y:S01]  /*0be0*/  IMAD.MOV.U32 R18, RZ, RZ, -0x1 ;  /* 0xffffffffff127424 */ /* 0x000fe200078e00ff */
[----:B------:R-:W-:Y:S01]  /*0bf0*/  ISETP.GE.U32.AND.EX P0, PT, R17, UR9, PT, P0 ;  /* 0x0000000911007c0c */ /* 0x000fe2000bf06100 */
[----:B------:R-:W-:-:S12]  /*0c00*/  IMAD.MOV.U32 R19, RZ, RZ, -0x1 ;  /* 0xffffffffff137424 */ /* 0x000fd800078e00ff */
[----:B------:R-:W-:Y:S05]  /*0c10*/  @P0 BRA `(.L_x_10) ;  /* 0x0000000400580947 */ /* 0x000fea0003800000 */
[----:B------:R-:W1:Y:S01]  /*0c20*/  LDC.64 R20, c[0x0][0x628] ;  /* 0x00018a00ff147b82 */ /* 0x000e620000000a00 */
[----:B------:R-:W-:Y:S02]  /*0c30*/  IMAD.MOV.U32 R8, RZ, RZ, R16 ;  /* 0x000000ffff087224 */ /* 0x000fe400078e0010 */
[----:B------:R-:W-:-:S05]  /*0c40*/  IMAD.MOV.U32 R9, RZ, RZ, R17 ;  /* 0x000000ffff097224 */ /* 0x000fca00078e0011 */
[----:B------:R-:W2:Y:S08]  /*0c50*/  LDC R18, c[0x0][0x630] ;  /* 0x00018c00ff127b82 */ /* 0x000eb00000000800 */
[----:B------:R-:W3:Y:S01]  /*0c60*/  LDC.64 R24, c[0x0][0x620] ;  /* 0x00018800ff187b82 */ /* 0x000ee20000000a00 */
[----:B-1----:R-:W-:-:S04]  /*0c70*/  ISETP.NE.U32.AND P0, PT, R20, RZ, PT ;  /* 0x000000ff1400720c */ /* 0x002fc80003f05070 */
[----:B------:R-:W-:-:S13]  /*0c80*/  ISETP.NE.AND.EX P0, PT, R21, RZ, PT, P0 ;  /* 0x000000ff1500720c */ /* 0x000fda0003f05300 */
[----:B--23--:R-:W-:Y:S05]  /*0c90*/  @!P0 BRA `(.L_x_11) ;  /* 0x0000000000288947 */ /* 0x00cfea0003800000 */
[----:B------:R-:W1:Y:S02]  /*0ca0*/  LDC R3, c[0x0][0x634] ;  /* 0x00018d00ff037b82 */ /* 0x000e640000000800 */
[----:B-1----:R-:W-:-:S05]  /*0cb0*/  IADD3 R3, P0, R16, R3, RZ ;  /* 0x0000000310037210 */ /* 0x002fca0007f1e0ff */
[----:B------:R-:W-:-:S04]  /*0cc0*/  IMAD.X R19, RZ, RZ, R17, P0 ;  /* 0x000000ffff137224 */ /* 0x000fc800000e0611 */
[----:B------:R-:W-:-:S04]  /*0cd0*/  IMAD.WIDE.U32 R8, R19, R20, RZ ;  /* 0x0000001413087225 */ /* 0x000fc800078e00ff */
[----:B0-----:R-:W-:-:S04]  /*0ce0*/  IMAD.WIDE.U32 R10, P0, R3, R21, R8 ;  /* 0x00000015030a7225 */ /* 0x001fc80007800008 */
[----:B------:R-:W-:-:S04]  /*0cf0*/  IMAD.WIDE.U32 R8, R3, R20, RZ ;  /* 0x0000001403087225 */ /* 0x000fc800078e00ff */
[----:B------:R-:W-:Y:S01]  /*0d00*/  IMAD.X R13, RZ, RZ, RZ, P0 ;  /* 0x000000ffff0d7224 */ /* 0x000fe200000e06ff */
[----:B------:R-:W-:Y:S01]  /*0d10*/  IADD3 RZ, P0, R9, R10, RZ ;  /* 0x0000000a09ff7210 */ /* 0x000fe20007f1e0ff */
[----:B------:R-:W-:-:S04]  /*0d20*/  IMAD.MOV.U32 R12, RZ, RZ, R11 ;  /* 0x000000ffff0c7224 */ /* 0x000fc800078e000b */
[----:B------:R-:W-:-:S08]  /*0d30*/  IMAD.WIDE.U32.X R8, R19, R21, R12, P0 ;  /* 0x0000001513087225 */ /* 0x000fd000000e040c */
.L_x_11:
[-CC-:B------:R-:W-:Y:S01]  /*0d40*/  SHF.R.U64 R30, R8, R18.reuse, R9.reuse ;  /* 0x00000012081e7219 */ /* 0x180fe20000001209 */
[----:B------:R-:W1:Y:S01]  /*0d50*/  LDC R12, c[0x0][0x618] ;  /* 0x00018600ff0c7b82 */ /* 0x000e620000000800 */
[----:B------:R-:W-:Y:S01]  /*0d60*/  SHF.R.U32.HI R7, RZ, R18, R9 ;  /* 0x00000012ff077219 */ /* 0x000fe20000011609 */
[----:B------:R-:W-:Y:S01]  /*0d70*/  ULDC UR4, c[0x0][0x150] ;  /* 0x0000540000047ab9 */ /* 0x000fe20000000800 */
[----:B0-----:R-:W-:Y:S02]  /*0d80*/  IADD3 R11, P0, RZ, -R30, RZ ;  /* 0x8000001eff0b7210 */ /* 0x001fe40007f1e0ff */
[----:B------:R-:W-:-:S03]  /*0d90*/  I2FP.F32.U32 R3, R6 ;  /* 0x0000000600037245 */ /* 0x000fc60000201000 */
[----:B------:R-:W0:Y:S01]  /*0da0*/  LDC.64 R26, c[0x0][0x640] ;  /* 0x00019000ff1a7b82 */ /* 0x000e220000000a00 */
[----:B------:R-:W-:Y:S02]  /*0db0*/  IMAD.X R13, RZ, RZ, ~R7, P0 ;  /* 0x000000ffff0d7224 */ /* 0x000fe400000e0e07 */
[----:B------:R-:W-:Y:S01]  /*0dc0*/  FMUL R3, R3, UR4 ;  /* 0x0000000403037c20 */ /* 0x000fe20008400000 */
[----:B------:R-:W-:Y:S01]  /*0dd0*/  IMAD.WIDE.U32 R8, R11, R24, R16 ;  /* 0x000000180b087225 */ /* 0x000fe200078e0010 */
[----:B------:R-:W-:-:S03]  /*0de0*/  ULDC UR4, c[0x0][0x154] ;  /* 0x0000550000047ab9 */ /* 0x000fc60000000800 */
[----:B------:R-:W-:Y:S01]  /*0df0*/  IMAD R10, R13, R24, RZ ;  /* 0x000000180d0a7224 */ /* 0x000fe200078e02ff */
[----:B------:R-:W2:Y:S01]  /*0e00*/  LDC R7, c[0x0][0x144] ;  /* 0x00005100ff077b82 */ /* 0x000ea20000000800 */
[----:B------:R-:W3:Y:S02]  /*0e10*/  F2I.U32.TRUNC.NTZ R3, R3 ;  /* 0x0000000300037305 */ /* 0x000ee4000020f000 */
[----:B------:R-:W-:-:S04]  /*0e20*/  IMAD R11, R11, R25, R10 ;  /* 0x000000190b0b7224 */ /* 0x000fc800078e020a */
[----:B------:R-:W-:Y:S01]  /*0e30*/  IMAD.IADD R9, R9, 0x1, R11 ;  /* 0x0000000109097824 */ /* 0x000fe200078e020b */
[----:B------:R-:W4:Y:S01]  /*0e40*/  LDC R18, c[0x0][0x608] ;  /* 0x00018200ff127b82 */ /* 0x000f220000000800 */
[----:B------:R-:W-:-:S03]  /*0e50*/  IMAD.MOV.U32 R11, RZ, RZ, -0x1 ;  /* 0xffffffffff0b7424 */ /* 0x000fc600078e00ff */
[-C--:B-1----:R-:W-:Y:S02]  /*0e60*/  SHF.R.U64 R22, R8, R12.reuse, R9 ;  /* 0x0000000c08167219 */ /* 0x082fe40000001209 */
[----:B------:R-:W-:Y:S02]  /*0e70*/  I2FP.F32.U32 R8, R15 ;  /* 0x0000000f00087245 */ /* 0x000fe40000201000 */
[----:B------:R-:W1:Y:S01]  /*0e80*/  LDC R24, c[0x0][0x658] ;  /* 0x00019600ff187b82 */ /* 0x000e620000000800 */
[----:B0-----:R-:W-:Y:S01]  /*0e90*/  ISETP.NE.U32.AND P0, PT, R26, RZ, PT ;  /* 0x000000ff1a00720c */ /* 0x001fe20003f05070 */
[----:B---3--:R-:W-:Y:S01]  /*0ea0*/  IMAD.MOV R10, RZ, RZ, -R3 ;  /* 0x000000ffff0a7224 */ /* 0x008fe200078e0a03 */
[----:B------:R-:W-:Y:S01]  /*0eb0*/  SHF.R.U32.HI R9, RZ, R12, R9 ;  /* 0x0000000cff097219 */ /* 0x000fe20000011609 */
[----:B------:R-:W-:Y:S01]  /*0ec0*/  FMUL R8, R8, UR4 ;  /* 0x0000000408087c20 */ /* 0x000fe20008400000 */
[----:B------:R-:W-:-:S03]  /*0ed0*/  ISETP.NE.AND.EX P0, PT, R27, RZ, PT, P0 ;  /* 0x000000ff1b00720c */ /* 0x000fc60003f05300 */
[----:B------:R-:W0:Y:S01]  /*0ee0*/  LDC R20, c[0x0][0x148] ;  /* 0x00005200ff147b82 */ /* 0x000e220000000800 */
[----:B--2---:R-:W-:-:S07]  /*0ef0*/  IMAD R3, R7, R10, R6 ;  /* 0x0000000a07037224 */ /* 0x004fce00078e0206 */
[----:B------:R-:W2:Y:S01]  /*0f00*/  LDC R21, c[0x0][0x600] ;  /* 0x00018000ff157b82 */ /* 0x000ea20000000800 */
[-CC-:B----4-:R-:W-:Y:S02]  /*0f10*/  SHF.R.U64 R32, R22, R18.reuse, R9.reuse ;  /* 0x0000001216207219 */ /* 0x190fe40000001209 */
[----:B------:R-:W-:Y:S01]  /*0f20*/  SHF.R.U32.HI R7, RZ, R18, R9 ;  /* 0x00000012ff077219 */ /* 0x000fe20000011609 */
[----:B------:R-:W-:Y:S01]  /*0f30*/  IMAD.MOV.U32 R9, RZ, RZ, 0x1 ;  /* 0x00000001ff097424 */ /* 0x000fe200078e00ff */
[----:B------:R3:W4:Y:S03]  /*0f40*/  F2I.U32.TRUNC.NTZ R18, R8 ;  /* 0x0000000800127305 */ /* 0x000726000020f000 */
[----:B------:R-:W0:Y:S01]  /*0f50*/  LDC R25, c[0x0][0x648] ;  /* 0x00019200ff197b82 */ /* 0x000e220000000800 */
[-C--:B-1----:R-:W-:Y:S02]  /*0f60*/  SHF.L.U32 R6, R11, R24.reuse, RZ ;  /* 0x000000180b067219 */ /* 0x082fe400000006ff */
[----:B------:R-:W-:-:S02]  /*0f70*/  SHF.R.U64 R34, R32, R24, R7 ;  /* 0x0000001820227219 */ /* 0x000fc40000001207 */
[----:B------:R-:W-:Y:S02]  /*0f80*/  LOP3.LUT R13, RZ, R6, RZ, 0x33, !PT ;  /* 0x00000006ff0d7212 */ /* 0x000fe400078e33ff */
[-C--:B------:R-:W-:Y:S01]  /*0f90*/  SHF.R.U32.HI R7, RZ, R24.reuse, R7 ;  /* 0x00000018ff077219 */ /* 0x080fe20000011607 */
[----:B------:R-:W1:Y:S01]  /*0fa0*/  LDC R29, c[0x0][0x638] ;  /* 0x00018e00ff1d7b82 */ /* 0x000e620000000800 */
[----:B------:R-:W-:Y:S01]  /*0fb0*/  SHF.L.U32 R12, R9, R24, RZ ;  /* 0x00000018090c7219 */ /* 0x000fe200000006ff */
[----:B------:R-:W-:-:S06]  /*0fc0*/  IMAD.MOV.U32 R6, RZ, RZ, R34 ;  /* 0x000000ffff067224 */ /* 0x000fcc00078e0022 */
[----:B------:R-:W0:Y:S01]  /*0fd0*/  LDC R28, c[0x0][0x610] ;  /* 0x00018400ff1c7b82 */ /* 0x000e220000000800 */
[----:B---34-:R-:W-:Y:S05]  /*0fe0*/  @!P0 BRA `(.L_x_12) ;  /* 0x0000000000288947 */ /* 0x018fea0003800000 */
[----:B------:R-:W3:Y:S02]  /*0ff0*/  LDC R11, c[0x0][0x64c] ;  /* 0x00019300ff0b7b82 */ /* 0x000ee40000000800 */
[----:B---3--:R-:W-:-:S05]  /*1000*/  IADD3 R11, P0, R34, R11, RZ ;  /* 0x0000000b220b7210 */ /* 0x008fca0007f1e0ff */
[----:B------:R-:W-:-:S04]  /*1010*/  IMAD.X R19, RZ, RZ, R7, P0 ;  /* 0x000000ffff137224 */ /* 0x000fc800000e0607 */
[----:B------:R-:W-:-:S04]  /*1020*/  IMAD.WIDE.U32 R6, R19, R26, RZ ;  /* 0x0000001a13067225 */ /* 0x000fc800078e00ff */
[----:B------:R-:W-:-:S04]  /*1030*/  IMAD.WIDE.U32 R8, P0, R11, R27, R6 ;  /* 0x0000001b0b087225 */ /* 0x000fc80007800006 */
[----:B------:R-:W-:-:S04]  /*1040*/  IMAD.WIDE.U32 R6, R11, R26, RZ ;  /* 0x0000001a0b067225 */ /* 0x000fc800078e00ff */
[----:B------:R-:W-:Y:S01]  /*1050*/  IMAD.X R11, RZ, RZ, RZ, P0 ;  /* 0x000000ffff0b7224 */ /* 0x000fe200000e06ff */
[----:B------:R-:W-:Y:S01]  /*1060*/  IADD3 RZ, P0, R7, R8, RZ ;  /* 0x0000000807ff7210 */ /* 0x000fe20007f1e0ff */
[----:B------:R-:W-:-:S04]  /*1070*/  IMAD.MOV.U32 R10, RZ, RZ, R9 ;  /* 0x000000ffff0a7224 */ /* 0x000fc800078e0009 */
[----:B------:R-:W-:-:S08]  /*1080*/  IMAD.WIDE.U32.X R6, R19, R27, R10, P0 ;  /* 0x0000001b13067225 */ /* 0x000fd000000e040a */
.L_x_12:
[----:B0-----:R-:W-:Y:S01]  /*1090*/  SHF.R.U64 R6, R6, R25, R7 ;  /* 0x0000001906067219 */ /* 0x001fe20000001207 */
[----:B--2---:R-:W-:Y:S01]  /*10a0*/  VIADD R7, R21, 0xffffffff ;  /* 0xffffffff15077836 */ /* 0x004fe20000000000 */
[----:B------:R-:W-:Y:S01]  /*10b0*/  LOP3.LUT R13, R32, R13, RZ, 0xc0, !PT ;  /* 0x0000000d200d7212 */ /* 0x000fe200078ec0ff */
[----:B------:R-:W-:Y:S02]  /*10c0*/  IMAD.MOV R18, RZ, RZ, -R18 ;  /* 0x000000ffff127224 */ /* 0x000fe400078e0a12 */
[----:B------:R-:W-:Y:S01]  /*10d0*/  IMAD.MOV R8, RZ, RZ, -R6 ;  /* 0x000000ffff087224 */ /* 0x000fe200078e0a06 */
[----:B------:R-:W-:Y:S01]  /*10e0*/  LOP3.LUT R7, R22, R7, RZ, 0xc0, !PT ;  /* 0x0000000716077212 */ /* 0x000fe200078ec0ff */
[----:B------:R-:W-:Y:S02]  /*10f0*/  IMAD R12, R12, R6, R13 ;  /* 0x000000060c0c7224 */ /* 0x000fe400078e020d */
[----:B------:R-:W-:Y:S02]  /*1100*/  @P1 IMAD R3, R20, R18, R15 ;  /* 0x0000001214031224 */ /* 0x000fe400078e020f */
[----:B-1----:R-:W-:-:S02]  /*1110*/  IMAD R6, R8, R29, R34 ;  /* 0x0000001d08067224 */ /* 0x002fc400078e0222 */
[----:B------:R-:W-:Y:S02]  /*1120*/  IMAD R22, R12, R28, R3 ;  /* 0x0000001c0c167224 */ /* 0x000fe400078e0203 */
[----:B------:R-:W-:Y:S02]  /*1130*/  IMAD R7, R6, R21, R7 ;  /* 0x0000001506077224 */ /* 0x000fe400078e0207 */
[----:B------:R-:W-:Y:S02]  /*1140*/  IMAD.MOV.U32 R3, RZ, RZ, 0x1 ;  /* 0x00000001ff037424 */ /* 0x000fe400078e00ff */
[----:B------:R-:W-:Y:S01]  /*1150*/  IMAD.MOV.U32 R19, RZ, RZ, R30 ;  /* 0x000000ffff137224 */ /* 0x000fe200078e001e */
[----:B------:R-:W-:Y:S02]  /*1160*/  SEL R18, R7, R22, !P1 ;  /* 0x0000001607127207 */ /* 0x000fe40004800000 */
[----:B------:R-:W-:-:S07]  /*1170*/  SEL R22, R22, R7, !P1 ;  /* 0x0000000716167207 */ /* 0x000fce0004800000 */
.L_x_10:
[----:B------:R-:W-:Y:S05]  /*1180*/  @!P2 BRA `(.L_x_13) ;  /* 0x000000480064a947 */ /* 0x000fea0003800000 */
[----:B------:R-:W-:-:S13]  /*1190*/  ISETP.GT.U32.AND P0, PT, R31, 0x1, PT ;  /* 0x000000011f00780c */ /* 0x000fda0003f04070 */
[----:B------:R-:W-:Y:S05]  /*11a0*/  @P0 EXIT ;  /* 0x000000000000094d */ /* 0x000fea0003800000 */
.L_x_14:
[----:B------:R-:W-:-:S08]  /*11b0*/  NOP ;  /* 0x0000000000007918 */ /* 0x000fd00000000000 */
[----:B------:R-:W1:Y:S02]  /*11c0*/  USETMAXREG.TRY_ALLOC.CTAPOOL UP0, 0xe8 ;  /* 0x000000e8000079c8 */ /* 0x000e640008000600 */
[----:B-1----:R-:W-:-:S13]  /*11d0*/  PLOP3.LUT P0, PT, PT, PT, UP0, 0x80, 0x0 ;  /* 0x000000000000781c */ /* 0x002fda0003f0f008 */
[----:B------:R-:W-:Y:S05]  /*11e0*/  @!P0 BRA `(.L_x_14) ;  /* 0xfffffffc00f08947 */ /* 0x000fea000383ffff */
[----:B------:R-:W-:-:S13]  /*11f0*/  LOP3.LUT P0, RZ, R3, 0xff, RZ, 0xc0, !PT ;  /* 0x000000ff03ff7812 */ /* 0x000fda000780c0ff */
[----:B------:R-:W-:Y:S05]  /*1200*/  @!P0 EXIT ;  /* 0x000000000000894d */ /* 0x000fea0003800000 */
[----:B------:R-:W2:Y:S01]  /*1210*/  LDL.64 R8, [R1] ;  /* 0x0000000001087983 */ /* 0x000ea20000100a00 */
[----:B------:R-:W-:Y:S01]  /*1220*/  SHF.R.S32.HI R4, RZ, 0x1f, R5 ;  /* 0x0000001fff047819 */ /* 0x000fe20000011405 */
[----:B------:R-:W1:Y:S01]  /*1230*/  S2UR UR4, SR_CgaCtaId ;  /* 0x00000000000479c3 */ /* 0x000e620000008800 */
[----:B------:R-:W-:Y:S01]  /*1240*/  UISETP.LT.AND UP0, UPT, UR40, 0x1, UPT ;  /* 0x000000012800788c */ /* 0x000fe2000bf01270 */
[----:B------:R-:W-:Y:S01]  /*1250*/  LOP3.LUT R102, R23, 0x1, RZ, 0xfc, !PT ;  /* 0x0000000117667812 */ /* 0x000fe200078efcff */
[----:B------:R-:W-:Y:S01]  /*1260*/  UIADD3 UR5, UR43, -0x1, URZ ;  /* 0xffffffff2b057890 */ /* 0x000fe2000fffe03f */
[CC--:B------:R-:W-:Y:S01]  /*1270*/  LEA.HI R3, R4.reuse, R5.reuse, RZ, 0x2 ;  /* 0x0000000504037211 */ /* 0x0c0fe200078f10ff */
[----:B------:R-:W-:Y:S01]  /*1280*/  USEL UR42, UR40, 0x1, UP0 ;  /* 0x00000001282a7887 */ /* 0x000fe20008000000 */
[----:B------:R-:W-:Y:S01]  /*1290*/  LEA.HI R4, R4, R5, RZ, 0x5 ;  /* 0x0000000504047211 */ /* 0x000fe200078f28ff */
[----:B------:R-:W-:Y:S01]  /*12a0*/  UMOV UR41, 0x400 ;  /* 0x0000040000297882 */ /* 0x000fe20000000000 */
[--C-:B------:R-:W-:Y:S01]  /*12b0*/  SHF.R.S32.HI R90, RZ, 0x2, R3.reuse ;  /* 0x00000002ff5a7819 */ /* 0x100fe20000011403 */
[----:B------:R-:W3:Y:S01]  /*12c0*/  LDC R96, c[0x0][0x658] ;  /* 0x00019600ff607b82 */ /* 0x000ee20000000800 */
[----:B------:R-:W-:Y:S01]  /*12d0*/  SHF.R.S32.HI R7, RZ, 0x1f, R3 ;  /* 0x0000001fff077819 */ /* 0x000fe20000011403 */
[----:B------:R-:W-:Y:S01]  /*12e0*/  UISETP.NE.AND UP0, UPT, UR5, URZ, UPT ;  /* 0x0000003f0500728c */ /* 0x000fe2000bf05270 */
[----:B------:R-:W-:Y:S01]  /*12f0*/  LOP3.LUT R6, R3, 0xfffffffc, RZ, 0xc0, !PT ;  /* 0xfffffffc03067812 */ /* 0x000fe200078ec0ff */
[----:B------:R-:W-:Y:S01]  /*1300*/  ULDC UR6, c[0x0][0x284] ;  /* 0x0000a10000067ab9 */ /* 0x000fe20000000800 */
[----:B------:R-:W-:Y:S01]  /*1310*/  LEA.HI R7, R7, R90, RZ, 0x3 ;  /* 0x0000005a07077211 */ /* 0x000fe200078f18ff */
[----:B------:R-:W-:Y:S01]  /*1320*/  USHF.L.U32 UR45, UR40, 0x1, URZ ;  /* 0x00000001282d7899 */ /* 0x000fe2000800063f */
[----:B------:R-:W-:Y:S01]  /*1330*/  SHF.R.S32.HI R3, RZ, 0x5, R4 ;  /* 0x00000005ff037819 */ /* 0x000fe20000011404 */
[----:B------:R-:W4:Y:S01]  /*1340*/  LDC.64 R94, c[0x0][0x5c8] ;  /* 0x00017200ff5e7b82 */ /* 0x000f220000000a00 */
[----:B------:R-:W-:Y:S01]  /*1350*/  LOP3.LUT R7, R7, 0xfffffff8, RZ, 0xc0, !PT ;  /* 0xfffffff807077812 */ /* 0x000fe200078ec0ff */
[----:B------:R-:W-:Y:S01]  /*1360*/  IMAD.IADD R6, R5, 0x1, -R6 ;  /* 0x0000000105067824 */ /* 0x000fe200078e0a06 */
[----:B------:R-:W-:Y:S01]  /*1370*/  UIADD3 UR42, -UR42, UR40, URZ ;  /* 0x000000282a2a7290 */ /* 0x000fe2000fffe13f */
[----:B------:R-:W-:-:S02]  /*1380*/  IMAD.MOV.U32 R5, RZ, RZ, 0x1 ;  /* 0x00000001ff057424 */ /* 0x000fc400078e00ff */
[----:B------:R-:W-:Y:S01]  /*1390*/  IMAD.IADD R90, R90, 0x1, -R7 ;  /* 0x000000015a5a7824 */ /* 0x000fe200078e0a07 */
[----:B-1----:R-:W-:Y:S01]  /*13a0*/  ULEA UR41, UR4, UR41, 0x18 ;  /* 0x0000002904297291 */ /* 0x002fe2000f8ec03f */
[----:B------:R-:W1:Y:S01]  /*13b0*/  LDC R97, c[0x0][0x288] ;  /* 0x0000a200ff617b82 */ /* 0x000e620000000800 */
[----:B------:R-:W-:Y:S01]  /*13c0*/  USHF.L.U32 UR4, UR5, 0x3, URZ ;  /* 0x0000000305047899 */ /* 0x000fe2000800063f */
[--C-:B------:R-:W-:Y:S01]  /*13d0*/  IMAD R101, R3, -0x10, -R90.reuse ;  /* 0xfffffff003657824 */ /* 0x100fe200078e0a5a */
[--C-:B------:R-:W-:Y:S01]  /*13e0*/  SHF.R.S32.HI R91, RZ, 0x1f, R90.reuse ;  /* 0x0000001fff5b7819 */ /* 0x100fe2000001145a */
[----:B------:R-:W-:Y:S01]  /*13f0*/  USEL UR5, URZ, 0x1, UP0 ;  /* 0x000000013f057887 */ /* 0x000fe20008000000 */
[----:B------:R-:W-:Y:S01]  /*1400*/  IMAD.SHL.U32 R92, R6, 0x2, RZ ;  /* 0x00000002065c7824 */ /* 0x000fe200078e00ff */
[----:B------:R-:W-:Y:S01]  /*1410*/  UIADD3 UR46, UR41, 0x60, URZ ;  /* 0x00000060292e7890 */ /* 0x000fe2000fffe03f */
[----:B------:R-:W-:Y:S01]  /*1420*/  VIADD R101, R101, UR6 ;  /* 0x0000000665657c36 */ /* 0x000fe20008000000 */
[----:B------:R-:W0:Y:S01]  /*1430*/  LDC R99, c[0x0][0x600] ;  /* 0x00018000ff637b82 */ /* 0x000e220000000800 */
[----:B------:R-:W-:Y:S01]  /*1440*/  IMAD.WIDE R90, R3, 0x10, R90 ;  /* 0x00000010035a7825 */ /* 0x000fe200078e025a */
[----:B------:R-:W-:Y:S01]  /*1450*/  ULOP3.LUT UR4, UR4, 0x8, URZ, 0xc0, !UPT ;  /* 0x0000000804047892 */ /* 0x000fe2000f8ec03f */
[----:B------:R-:W-:Y:S01]  /*1460*/  SHF.R.S32.HI R93, RZ, 0x1f, R92 ;  /* 0x0000001fff5d7819 */ /* 0x000fe2000001145c */
[----:B------:R-:W-:Y:S01]  /*1470*/  ULEA UR43, UR43, UR46, 0x3 ;  /* 0x0000002e2b2b7291 */ /* 0x000fe2000f8e183f */
[----:B------:R-:W-:Y:S01]  /*1480*/  IMAD.MOV.U32 R3, RZ, RZ, -0x1 ;  /* 0xffffffffff037424 */ /* 0x000fe200078e00ff */
[----:B------:R-:W-:Y:S01]  /*1490*/  ULOP3.LUT UR47, UR4, 0x8, URZ, 0x3c, !UPT ;  /* 0x00000008042f7892 */ /* 0x000fe2000f8e3c3f */
[----:B------:R-:W-:Y:S01]  /*14a0*/  IMAD.U32 R103, RZ, RZ, UR5 ;  /* 0x00000005ff677e24 */ /* 0x000fe2000f8e00ff */
[C---:B----4-:R-:W-:Y:S01]  /*14b0*/  SHF.L.U64.HI R95, R94.reuse, 0x3, R95 ;  /* 0x000000035e5f7819 */ /* 0x050fe2000001025f */
[----:B------:R-:W-:Y:S01]  /*14c0*/  IMAD.SHL.U32 R94, R94, 0x8, RZ ;  /* 0x000000085e5e7824 */ /* 0x000fe200078e00ff */
[-C--:B---3--:R-:W-:Y:S01]  /*14d0*/  SHF.L.U32 R3, R3, R96.reuse, RZ ;  /* 0x0000006003037219 */ /* 0x088fe200000006ff */
[----:B------:R-:W-:Y:S01]  /*14e0*/  ULOP3.LUT UR44, UR4, 0x18, URZ, 0x3c, !UPT ;  /* 0x00000018042c7892 */ /* 0x000fe2000f8e3c3f */
[----:B------:R-:W-:-:S02]  /*14f0*/  SHF.L.U32 R96, R5, R96, RZ ;  /* 0x0000006005607219 */ /* 0x000fc400000006ff */
[----:B------:R-:W-:Y:S01]  /*1500*/  LOP3.LUT R100, RZ, R3, RZ, 0x33, !PT ;  /* 0x00000003ff647212 */ /* 0x000fe200078e33ff */
[----:B-1----:R-:W-:Y:S02]  /*1510*/  IMAD R97, R6, -0x2, R97 ;  /* 0xfffffffe06617824 */ /* 0x002fe400078e0261 */
[----:B0-----:R-:W-:Y:S01]  /*1520*/  VIADD R99, R99, 0xffffffff ;  /* 0xffffffff63637836 */ /* 0x001fe20000000000 */
[----:B--2---:R-:W-:-:S07]  /*1530*/  SHF.L.U64.HI R98, R8, 0x1, R0 ;  /* 0x0000000108627819 */ /* 0x004fce0000010200 */
.L_x_162:
[----:B------:R-:W-:-:S04]  /*1540*/  SHF.L.U32 R0, R103, 0x1f, RZ ;  /* 0x0000001f67007819 */ /* 0x000fc800000006ff */
[----:B------:R-:W0:Y:S02]  /*1550*/  SYNCS.PHASECHK.TRANS64.TRYWAIT P0, [UR43+-0x8], R0 ;  /* 0xfffff800ff0075a7 */ /* 0x000e24000800016b */
[----:B01-34-:R-:W-:Y:S05]  /*1560*/  @!P0 BRA `(.L_x_15) ;  /* 0x0000005400788947 */ /* 0x01bfea0003800000 */
.L_x_185:
[----:B------:R-:W-:Y:S02]  /*1570*/  ULDC UR4, c[0x0][0x28c] ;  /* 0x0000a30000047ab9 */ /* 0x000fe40000000800 */
[----:B------:R-:W-:-:S13]  /*1580*/  ISETP.LT.AND P0, PT, RZ, UR4, PT ;  /* 0x00000004ff007c0c */ /* 0x000fda000bf01270 */
[----:B------:R-:W-:Y:S05]  /*1590*/  @P0 BRA `(.L_x_16) ;  /* 0x0000000000400947 */ /* 0x000fea0003800000 */
[----:B0-----:R-:W-:Y:S01]  /*15a0*/  MOV R0, 0x0 ;  /* 0x0000000000007802 */ /* 0x001fe20000000f00 */
[----:B------:R-:W-:Y:S01]  /*15b0*/  ULDC.64 UR4, c[0x4][0x68] ;  /* 0x01001a0000047ab9 */ /* 0x000fe20000000a00 */
[----:B------:R-:W-:Y:S01]  /*15c0*/  ULDC.64 UR6, c[0x4][0x8] ;  /* 0x0100020000067ab9 */ /* 0x000fe20000000a00 */
[----:B------:R-:W-:Y:S01]  /*15d0*/  IMAD.U32 R4, RZ, RZ, UR4 ;  /* 0x00000004ff047e24 */ /* 0x000fe2000f8e00ff */
[----:B------:R0:W1:Y:S01]  /*15e0*/  LDC.64 R14, c[0x4][R0] ;  /* 0x01000000000e7b82 */ /* 0x0000620000000a00 */
[----:B------:R-:W-:Y:S01]  /*15f0*/  IMAD.U32 R5, RZ, RZ, UR5 ;  /* 0x00000005ff057e24 */ /* 0x000fe2000f8e00ff */
[----:B------:R-:W-:Y:S01]  /*1600*/  ULDC.64 UR4, c[0x4][0x70] ;  /* 0x01001c0000047ab9 */ /* 0x000fe20000000a00 */
[----:B------:R-:W-:Y:S02]  /*1610*/  IMAD.U32 R10, RZ, RZ, UR6 ;  /* 0x00000006ff0a7e24 */ /* 0x000fe4000f8e00ff */
[----:B------:R-:W-:Y:S02]  /*1620*/  IMAD.U32 R6, RZ, RZ, UR4 ;  /* 0x00000004ff067e24 */ /* 0x000fe4000f8e00ff */
[----:B------:R-:W-:-:S02]  /*1630*/  IMAD.U32 R7, RZ, RZ, UR5 ;  /* 0x00000005ff077e24 */ /* 0x000fc4000f8e00ff */
[----:B------:R-:W-:Y:S02]  /*1640*/  IMAD.U32 R11, RZ, RZ, UR7 ;  /* 0x00000007ff0b7e24 */ /* 0x000fe4000f8e00ff */
[----:B------:R-:W-:Y:S02]  /*1650*/  IMAD.MOV.U32 R8, RZ, RZ, 0x1e1 ;  /* 0x000001e1ff087424 */ /* 0x000fe400078e00ff */
[----:B------:R-:W-:Y:S02]  /*1660*/  IMAD.MOV.U32 R12, RZ, RZ, 0x1 ;  /* 0x00000001ff0c7424 */ /* 0x000fe400078e00ff */
[----:B0-----:R-:W-:-:S07]  /*1670*/  IMAD.MOV.U32 R13, RZ, RZ, RZ ;  /* 0x000000ffff0d7224 */ /* 0x001fce00078e00ff */
[----:B------:R-:W-:-:S07]  /*1680*/  LEPC R20, `(.L_x_16) ;  /* 0x000000001014794e */ /* 0x000fce0000000000 */
[----:B-1---5:R-:W-:Y:S05]  /*1690*/  CALL.ABS.NOINC R14 ;  /* 0x000000000e007343 */ /* 0x022fea0003c00000 */
.L_x_16:
[----:B------:R-:W-:-:S13]  /*16a0*/  ISETP.NE.AND P0, PT, R102, 0x3, PT ;  /* 0x000000036600780c */ /* 0x000fda0003f05270 */
[----:B------:R-:W-:Y:S05]  /*16b0*/  @!P0 BRA `(.L_x_17) ;  /* 0x0000000000048947 */ /* 0x000fea0003800000 */
[----:B------:R-:W-:Y:S01]  /*16c0*/  BPT.TRAP 0x1 ;  /* 0x000000040000795c */ /* 0x000fe20000300000 */
.L_x_17:
[----:B0-----:R-:W-:Y:S02]  /*16d0*/  IMAD.U32 R3, RZ, RZ, UR38 ;  /* 0x00000026ff037e24 */ /* 0x001fe4000f8e00ff */
[----:B------:R-:W-:-:S03]  /*16e0*/  IMAD.U32 R0, RZ, RZ, UR39 ;  /* 0x00000027ff007e24 */ /* 0x000fc6000f8e00ff */
[----:B------:R-:W-:Y:S02]  /*16f0*/  LEA R3, R3, UR41, 0x3 ;  /* 0x0000002903037c11 */ /* 0x000fe4000f8e18ff */
[----:B------:R-:W-:-:S04]  /*1700*/  SHF.L.U32 R0, R0, 0x1f, RZ ;  /* 0x0000001f00007819 */ /* 0x000fc800000006ff */
[----:B------:R0:W1:Y:S01]  /*1710*/  SYNCS.PHASECHK.TRANS64.TRYWAIT P1, [R3+URZ], R0 ;  /* 0x00000000030075a7 */ /* 0x000062000802017f */
[----:B------:R-:W-:Y:S05]  /*1720*/  @!P0 BRA `(.L_x_18) ;  /* 0x0000000000048947 */ /* 0x000fea0003800000 */
[----:B------:R-:W-:Y:S01]  /*1730*/  BPT.TRAP 0x1 ;  /* 0x000000040000795c */ /* 0x000fe20000300000 */
.L_x_18:
[----:B------:R-:W-:-:S05]  /*1740*/  IMAD.U32 R4, RZ, RZ, UR42 ;  /* 0x0000002aff047e24 */ /* 0x000fca000f8e00ff */
[----:B------:R-:W-:Y:S01]  /*1750*/  ISETP.GE.AND P2, PT, R4, 0x1, PT ;  /* 0x000000010400780c */ /* 0x000fe20003f46270 */
[----:B-1----:R-:W-:-:S12]  /*1760*/  @P1 BRA `(.L_x_19) ;  /* 0x0000000000081947 */ /* 0x002fd80003800000 */
[----:B------:R-:W1:Y:S02]  /*1770*/  SYNCS.PHASECHK.TRANS64.TRYWAIT P1, [R3+URZ], R0 ;  /* 0x00000000030075a7 */ /* 0x000e64000802017f */
[----:B-1----:R-:W-:Y:S05]  /*1780*/  @!P1 BRA `(.L_x_20) ;  /* 0x0000005400089947 */ /* 0x002fea0003800000 */
.L_x_19:
[----:B------:R-:W-:Y:S05]  /*1790*/  WARPSYNC.ALL ;  /* 0x0000000000007948 */ /* 0x000fea0003800000 */
[----:B------:R-:W-:Y:S01]  /*17a0*/  UIADD3 UR4, UR41, 0x180, URZ ;  /* 0x0000018029047890 */ /* 0x000fe2000fffe03f */
[----:B------:R-:W-:Y:S01]  /*17b0*/  WARPGROUP.ARRIVE ;  /* 0x00000000000079c5 */ /* 0x000fe20000000000 */
[----:B------:R-:W-:Y:S02]  /*17c0*/  UIADD3 UR5, UR41, 0xa180, URZ ;  /* 0x0000a18029057890 */ /* 0x000fe4000fffe03f */
[----:B------:R-:W-:Y:S02]  /*17d0*/  USHF.R.U32.HI UR4, URZ, 0x4, UR4 ;  /* 0x000000043f047899 */ /* 0x000fe40008011604 */
[----:B------:R-:W-:-:S02]  /*17e0*/  USHF.R.U32.HI UR5, URZ, 0x4, UR5 ;  /* 0x000000043f057899 */ /* 0x000fc40008011605 */
[----:B------:R-:W-:Y:S02]  /*17f0*/  ULOP3.LUT UR4, UR4, 0x3fff, URZ, 0xc0, !UPT ;  /* 0x00003fff04047892 */ /* 0x000fe4000f8ec03f */
[----:B------:R-:W-:Y:S02]  /*1800*/  ULOP3.LUT UR5, UR5, 0x3fff, URZ, 0xc0, !UPT ;  /* 0x00003fff05057892 */ /* 0x000fe4000f8ec03f */
[----:B------:R-:W-:Y:S02]  /*1810*/  ULOP3.LUT UR8, UR4, 0x10000, URZ, 0xfc, !UPT ;  /* 0x0001000004087892 */ /* 0x000fe4000f8efc3f */
[----:B------:R-:W-:Y:S02]  /*1820*/  ULOP3.LUT UR9, UR5, 0x10000, URZ, 0xfc, !UPT ;  /* 0x0001000005097892 */ /* 0x000fe4000f8efc3f */
[----:B------:R-:W-:Y:S02]  /*1830*/  ULEA UR10, UR38, UR8, 0x9 ;  /* 0x00000008260a7291 */ /* 0x000fe4000f8e483f */
[----:B------:R-:W-:Y:S01]  /*1840*/  ULEA UR11, UR38, UR9, 0xa ;  /* 0x00000009260b7291 */ /* 0x000fe2000f8e503f */
[----:B------:R-:W-:Y:S01]  /*1850*/  UMOV UR5, 0x40000040 ;  /* 0x4000004000057882 */ /* 0x000fe20000000000 */
[----:B------:R-:W-:-:S03]  /*1860*/  UMOV UR7, 0x40000040 ;  /* 0x4000004000077882 */ /* 0x000fc60000000000 */
[----:B------:R-:W-:Y:S02]  /*1870*/  UMOV UR4, UR10 ;  /* 0x0000000a00047c82 */ /* 0x000fe40008000000 */
[----:B------:R-:W-:Y:S02]  /*1880*/  UMOV UR6, UR11 ;  /* 0x0000000b00067c82 */ /* 0x000fe40008000000 */
[----:B------:R-:W-:Y:S01]  /*1890*/  HGMMA.64x128x8.F32.TF32 R24, gdesc[UR4], RZ, !UPT, gsb0 ;  /* 0x05e00000041879f0 */ /* 0x000fe2000c0028ff */
[----:B------:R-:W-:Y:S02]  /*18a0*/  UIADD3 UR4, UR10, 0x2, URZ ;  /* 0x000000020a047890 */ /* 0x000fe4000fffe03f */
[----:B------:R-:W-:Y:S01]  /*18b0*/  UIADD3 UR6, UR11, 0x2, URZ ;  /* 0x000000020b067890 */ /* 0x000fe2000fffe03f */
[----:B------:R-:W-:Y:S01]  /*18c0*/  UMOV UR5, 0x40000040 ;  /* 0x4000004000057882 */ /* 0x000fe20000000000 */
[----:B------:R-:W-:Y:S01]  /*18d0*/  UMOV UR7, 0x40000040 ;  /* 0x4000004000077882 */ /* 0x000fe20000000000 */
[----:B------:R-:W-:-:S02]  /*18e0*/  WARPGROUP.DEPBAR.LE gsb0, 0x0 ;  /* 0x00008000000079c5 */ /* 0x000fc40000010000 */
[----:B------:R-:W-:-:S06]  /*18f0*/  WARPGROUP.ARRIVE ;  /* 0x00000000000079c5 */ /* 0x000fcc0000000000 */
[----:B------:R-:W-:Y:S01]  /*1900*/  HGMMA.64x128x8.F32.TF32 R24, gdesc[UR4], R24, gsb0 ;  /* 0x05e00000041879f0 */ /* 0x000fe20008002818 */
[----:B------:R-:W-:Y:S02]  /*1910*/  UIADD3 UR4, UR10, 0x4, URZ ;  /* 0x000000040a047890 */ /* 0x000fe4000fffe03f */
[----:B------:R-:W-:Y:S01]  /*1920*/  UIADD3 UR6, UR11, 0x4, URZ ;  /* 0x000000040b067890 */ /* 0x000fe2000fffe03f */
[----:B------:R-:W-:Y:S01]  /*1930*/  UMOV UR5, 0x40000040 ;  /* 0x4000004000057882 */ /* 0x000fe20000000000 */
[----:B------:R-:W-:Y:S01]  /*1940*/  UMOV UR7, 0x40000040 ;  /* 0x4000004000077882 */ /* 0x000fe20000000000 */
[----:B------:R-:W-:Y:S02]  /*1950*/  WARPGROUP.DEPBAR.LE gsb0, 0x0 ;  /* 0x00008000000079c5 */ /* 0x000fe40000010000 */
        /* <DEDUP_REMOVED lines=8> */
[----:B------:R-:W-:Y:S03]  /*19e0*/  HGMMA.64x128x8.F32.TF32 R24, gdesc[UR4], R24, gsb0 ;  /* 0x05e00000041879f0 */ /* 0x000fe60008002818 */
[----:B------:R-:W-:Y:S02]  /*19f0*/  WARPGROUP.DEPBAR.LE gsb0, 0x0 ;  /* 0x00008000000079c5 */ /* 0x000fe40000010000 */
[----:B------:R-:W-:Y:S05]  /*1a00*/  @!P2 BRA `(.L_x_21) ;  /* 0x000000040010a947 */ /* 0x000fea0003800000 */
[----:B------:R-:W-:Y:S01]  /*1a10*/  UIADD3 UR4, UR38, 0x1, URZ ;  /* 0x0000000126047890 */ /* 0x000fe2000fffe03f */
[----:B01----:R-:W-:Y:S01]  /*1a20*/  IMAD.U32 R0, RZ, RZ, UR42 ;  /* 0x0000002aff007e24 */ /* 0x003fe2000f8e00ff */
[----:B------:R-:W-:Y:S02]  /*1a30*/  UMOV UR11, UR38 ;  /* 0x00000026000b7c82 */ /* 0x000fe40008000000 */
[----:B------:R-:W-:-:S04]  /*1a40*/  UISETP.NE.AND UP0, UPT, UR4, 0x5, UPT ;  /* 0x000000050400788c */ /* 0x000fc8000bf05270 */
[----:B------:R-:W-:Y:S02]  /*1a50*/  USEL UR5, URZ, 0x1, UP0 ;  /* 0x000000013f057887 */ /* 0x000fe40008000000 */
[----:B------:R-:W-:Y:S02]  /*1a60*/  USEL UR10, UR4, URZ, UP0 ;  /* 0x0000003f040a7287 */ /* 0x000fe40008000000 */
[----:B------:R-:W-:-:S06]  /*1a70*/  ULOP3.LUT UR5, UR39, UR5, URZ, 0x3c, !UPT ;  /* 0x0000000527057292 */ /* 0x000fcc000f8e3c3f */
[----:B------:R-:W-:-:S07]  /*1a80*/  IMAD.U32 R5, RZ, RZ, UR5 ;  /* 0x00000005ff057e24 */ /* 0x000fce000f8e00ff */
.L_x_28:
[----:B01----:R-:W-:Y:S05]  /*1a90*/  @!P0 BRA `(.L_x_22) ;  /* 0x0000000000048947 */ /* 0x003fea0003800000 */
[----:B------:R-:W-:Y:S01]  /*1aa0*/  BPT.TRAP 0x1 ;  /* 0x000000040000795c */ /* 0x000fe20000300000 */
.L_x_22:
[----:B------:R-:W-:Y:S01]  /*1ab0*/  ULEA UR4, UR10, UR41, 0x3 ;  /* 0x000000290a047291 */ /* 0x000fe2000f8e183f */
[----:B------:R-:W-:-:S08]  /*1ac0*/  SHF.L.U32 R3, R5, 0x1f, RZ ;  /* 0x0000001f05037819 */ /* 0x000fd000000006ff */
[----:B------:R0:W1:Y:S01]  /*1ad0*/  SYNCS.PHASECHK.TRANS64.TRYWAIT P1, [UR4], R3 ;  /* 0x00000003ff0075a7 */ /* 0x0000620008020144 */
[----:B------:R-:W-:Y:S05]  /*1ae0*/  @!P0 BRA `(.L_x_23) ;  /* 0x0000000000048947 */ /* 0x000fea0003800000 */
[----:B------:R-:W-:Y:S01]  /*1af0*/  BPT.TRAP 0x1 ;  /* 0x000000040000795c */ /* 0x000fe20000300000 */
.L_x_23:
[----:B-1----:R-:W-:Y:S05]  /*1b00*/  @P1 BRA `(.L_x_24) ;  /* 0x0000000000081947 */ /* 0x002fea0003800000 */
[----:B------:R-:W1:Y:S02]  /*1b10*/  SYNCS.PHASECHK.TRANS64.TRYWAIT P1, [UR4], R3 ;  /* 0x00000003ff0075a7 */ /* 0x000e640008020144 */
[----:B-1----:R-:W-:Y:S05]  /*1b20*/  @!P1 BRA `(.L_x_25) ;  /* 0x0000005000349947 */ /* 0x002fea0003800000 */
.L_x_24:
[----:B------:R-:W-:Y:S01]  /*1b30*/  ULEA UR12, UR10, UR8, 0x9 ;  /* 0x000000080a0c7291 */ /* 0x000fe2000f8e483f */
[----:B------:R-:W-:Y:S01]  /*1b40*/  WARPGROUP.ARRIVE ;  /* 0x00000000000079c5 */ /* 0x000fe20000000000 */
[----:B------:R-:W-:Y:S01]  /*1b50*/  ULEA UR13, UR10, UR9, 0xa ;  /* 0x000000090a0d7291 */ /* 0x000fe2000f8e503f */
[----:B------:R-:W-:Y:S01]  /*1b60*/  UMOV UR5, 0x40000040 ;  /* 0x4000004000057882 */ /* 0x000fe20000000000 */
[----:B------:R-:W-:-:S03]  /*1b70*/  UMOV UR7, 0x40000040 ;  /* 0x4000004000077882 */ /* 0x000fc60000000000 */
[----:B------:R-:W-:Y:S02]  /*1b80*/  UMOV UR4, UR12 ;  /* 0x0000000c00047c82 */ /* 0x000fe40008000000 */
[----:B------:R-:W-:Y:S02]  /*1b90*/  UMOV UR6, UR13 ;  /* 0x0000000d00067c82 */ /* 0x000fe40008000000 */
[----:B------:R-:W-:Y:S01]  /*1ba0*/  HGMMA.64x128x8.F32.TF32 R24, gdesc[UR4], R24, gsb0 ;  /* 0x05e00000041879f0 */ /* 0x000fe20008002818 */
        /* <DEDUP_REMOVED lines=23> */
[----:B------:R-:W-:Y:S01]  /*1d20*/  BPT.TRAP 0x1 ;  /* 0x000000040000795c */ /* 0x000fe20000300000 */
.L_x_26:
[----:B------:R-:W-:Y:S01]  /*1d30*/  ULEA UR4, UR11, UR41, 0x3 ;  /* 0x000000290b047291 */ /* 0x000fe2000f8e183f */
[----:B------:R-:W-:-:S03]  /*1d40*/  ISETP.GT.U32.AND P1, PT, R23, 0x1, PT ;  /* 0x000000011700780c */ /* 0x000fc60003f24070 */
[----:B------:R-:W-:-:S04]  /*1d50*/  UIADD3 UR4, UR4, 0x28, URZ ;  /* 0x0000002804047890 */ /* 0x000fc8000fffe03f */
[----:B------:R-:W-:-:S09]  /*1d60*/  UPRMT UR4, URZ, 0x654, UR4 ;  /* 0x000006543f047896 */ /* 0x000fd20008000004 */
[----:B------:R-:W-:Y:S01]  /*1d70*/  SYNCS.ARRIVE.TRANS64.RED.A1T0 RZ, [UR4], RZ ;  /* 0x000000ffffff79a7 */ /* 0x000fe20008100404 */
[----:B------:R-:W-:Y:S05]  /*1d80*/  @P1 BRA `(.L_x_27) ;  /* 0x0000000000041947 */ /* 0x000fea0003800000 */
[----:B------:R-:W-:Y:S01]  /*1d90*/  BPT.TRAP 0x1 ;  /* 0x000000040000795c */ /* 0x000fe20000300000 */
.L_x_27:
[----:B------:R-:W-:Y:S01]  /*1da0*/  UIADD3 UR10, UR10, 0x1, URZ ;  /* 0x000000010a0a7890 */ /* 0x000fe2000fffe03f */
[C---:B------:R-:W-:Y:S01]  /*1db0*/  ISETP.GT.AND P1, PT, R0.reuse, 0x1, PT ;  /* 0x000000010000780c */ /* 0x040fe20003f24270 */
[----:B------:R-:W-:Y:S01]  /*1dc0*/  UIADD3 UR11, UR11, 0x1, URZ ;  /* 0x000000010b0b7890 */ /* 0x000fe2000fffe03f */
[----:B------:R-:W-:Y:S01]  /*1dd0*/  VIADD R0, R0, 0xffffffff ;  /* 0xffffffff00007836 */ /* 0x000fe20000000000 */
[----:B------:R-:W-:Y:S02]  /*1de0*/  UISETP.NE.AND UP0, UPT, UR10, 0x5, UPT ;  /* 0x000000050a00788c */ /* 0x000fe4000bf05270 */
[----:B------:R-:W-:Y:S02]  /*1df0*/  UISETP.NE.AND UP1, UPT, UR11, 0x5, UPT ;  /* 0x000000050b00788c */ /* 0x000fe4000bf25270 */
[----:B------:R-:W-:Y:S02]  /*1e00*/  USEL UR4, URZ, 0x1, UP0 ;  /* 0x000000013f047887 */ /* 0x000fe40008000000 */
[----:B------:R-:W-:-:S02]  /*1e10*/  USEL UR10, UR10, URZ, UP0 ;  /* 0x0000003f0a0a7287 */ /* 0x000fc40008000000 */
[----:B------:R-:W-:Y:S02]  /*1e20*/  USEL UR11, UR11, URZ, UP1 ;  /* 0x0000003f0b0b7287 */ /* 0x000fe40008800000 */
[----:B------:R-:W-:Y:S01]  /*1e30*/  LOP3.LUT R5, R5, UR4, RZ, 0x3c, !PT ;  /* 0x0000000405057c12 */ /* 0x000fe2000f8e3cff */
[----:B------:R-:W-:Y:S09]  /*1e40*/  @P1 BRA `(.L_x_28) ;  /* 0xfffffffc00101947 */ /* 0x000ff2000383ffff */
.L_x_21:
[----:B01----:R-:W0:Y:S01]  /*1e50*/  LDC R0, c[0x0][0x28c] ;  /* 0x0000a300ff007b82 */ /* 0x003e220000000800 */
[----:B------:R-:W-:-:S04]  /*1e60*/  IMAD.U32 R3, RZ, RZ, UR47 ;  /* 0x0000002fff037e24 */ /* 0x000fc8000f8e00ff */
[----:B------:R1:W-:Y:S01]  /*1e70*/  SYNCS.ARRIVE.TRANS64.A1T0 RZ, [R3+UR46], RZ ;  /* 0x000000ff03ff79a7 */ /* 0x0003e2000810002e */
[----:B0-----:R-:W-:-:S13]  /*1e80*/  ISETP.GE.AND P1, PT, R0, 0x1, PT ;  /* 0x000000010000780c */ /* 0x001fda0003f26270 */
[----:B-1----:R-:W-:Y:S05]  /*1e90*/  @!P1 BRA `(.L_x_29) ;  /* 0x0000000000349947 */ /* 0x002fea0003800000 */
[----:B------:R-:W-:Y:S05]  /*1ea0*/  @!P0 BRA `(.L_x_30) ;  /* 0x0000000000048947 */ /* 0x000fea0003800000 */
[----:B------:R-:W-:Y:S01]  /*1eb0*/  BPT.TRAP 0x1 ;  /* 0x000000040000795c */ /* 0x000fe20000300000 */
.L_x_30:
[----:B------:R-:W-:Y:S01]  /*1ec0*/  UIADD3 UR6, UR38, UR42, URZ ;  /* 0x0000002a26067290 */ /* 0x000fe2000fffe03f */
[----:B------:R-:W-:-:S03]  /*1ed0*/  ISETP.GT.U32.AND P0, PT, R23, 0x1, PT ;  /* 0x000000011700780c */ /* 0x000fc60003f04070 */
[----:B------:R-:W-:-:S04]  /*1ee0*/  UIMAD.WIDE.U32 UR4, UR6, -0x33333333, URZ ;  /* 0xcccccccd060478a5 */ /* 0x000fc8000f8e003f */
[----:B------:R-:W-:-:S04]  /*1ef0*/  USHF.R.U32.HI UR4, URZ, 0x2, UR5 ;  /* 0x000000023f047899 */ /* 0x000fc80008011605 */
[----:B------:R-:W-:-:S04]  /*1f00*/  UIMAD UR6, UR4, -0x5, UR6 ;  /* 0xfffffffb040678a4 */ /* 0x000fc8000f8e0206 */
[----:B------:R-:W-:-:S04]  /*1f10*/  ULEA UR6, UR6, UR41, 0x3 ;  /* 0x0000002906067291 */ /* 0x000fc8000f8e183f */
[----:B------:R-:W-:-:S04]  /*1f20*/  UIADD3 UR6, UR6, 0x28, URZ ;  /* 0x0000002806067890 */ /* 0x000fc8000fffe03f */
[----:B------:R-:W-:-:S09]  /*1f30*/  UPRMT UR6, URZ, 0x654, UR6 ;  /* 0x000006543f067896 */ /* 0x000fd20008000006 */
[----:B------:R-:W-:Y:S01]  /*1f40*/  SYNCS.ARRIVE.TRANS64.RED.A1T0 RZ, [UR6], RZ ;  /* 0x000000ffffff79a7 */ /* 0x000fe20008100406 */
[----:B------:R-:W-:Y:S05]  /*1f50*/  @P0 BRA `(.L_x_29) ;  /* 0x0000000000040947 */ /* 0x000fea0003800000 */
[----:B------:R-:W-:Y:S01]  /*1f60*/  BPT.TRAP 0x1 ;  /* 0x000000040000795c */ /* 0x000fe20000300000 */
.L_x_29:
[----:B------:R-:W-:Y:S01]  /*1f70*/  SHF.L.U32 R0, R103, 0x1f, RZ ;  /* 0x0000001f67007819 */ /* 0x000fe200000006ff */
[----:B------:R-:W-:Y:S01]  /*1f80*/  UIADD3 UR38, UR38, UR45, URZ ;  /* 0x0000002d26267290 */ /* 0x000fe2000fffe03f */
[----:B------:R-:W-:Y:S01]  /*1f90*/  SHF.R.S32.HI R9, RZ, 0x1f, R19 ;  /* 0x0000001fff097819 */ /* 0x000fe20000011413 */
[----:B------:R-:W-:Y:S01]  /*1fa0*/  UISETP.GE.U32.AND UP1, UPT, UR45, 0x5, UPT ;  /* 0x000000052d00788c */ /* 0x000fe2000bf26070 */
[----:B------:R-:W0:Y:S01]  /*1fb0*/  SYNCS.PHASECHK.TRANS64.TRYWAIT P0, [UR43+0x8], R0 ;  /* 0x00000800ff0075a7 */ /* 0x000e22000800016b */
[----:B------:R-:W-:-:S04]  /*1fc0*/  UISETP.GT.U32.AND UP0, UPT, UR38, 0x4, UPT ;  /* 0x000000042600788c */ /* 0x000fc8000bf04070 */
[----:B------:R-:W-:-:S04]  /*1fd0*/  UISETP.LT.U32.AND UP0, UPT, UR45, 0x5, UP0 ;  /* 0x000000052d00788c */ /* 0x000fc80008701070 */
[----:B------:R-:W-:Y:S02]  /*1fe0*/  USEL UR6, URZ, 0x1, !UP0 ;  /* 0x000000013f067887 */ /* 0x000fe4000c000000 */
[----:B------:R-:W-:Y:S02]  /*1ff0*/  @UP1 UIMAD.WIDE.U32 UR4, UR38, -0x33333333, URZ ;  /* 0xcccccccd260418a5 */ /* 0x000fe4000f8e003f */
[----:B------:R-:W-:Y:S02]  /*2000*/  ULOP3.LUT UR39, UR39, UR6, URZ, 0x3c, !UPT ;  /* 0x0000000627277292 */ /* 0x000fe4000f8e3c3f */
[----:B------:R-:W-:-:S04]  /*2010*/  @UP1 USHF.R.U32.HI UR4, URZ, 0x2, UR5 ;  /* 0x000000023f041899 */ /* 0x000fc80008011605 */
[----:B------:R-:W-:Y:S01]  /*2020*/  @UP1 ULOP3.LUT UR39, UR39, 0x1, UR4, 0x78, !UPT ;  /* 0x0000000127271892 */ /* 0x000fe2000f8e7804 */
[----:B0-----:R-:W-:Y:S11]  /*2030*/  @!P0 BRA `(.L_x_31) ;  /* 0x0000004c00088947 */ /* 0x001ff60003800000 */
.L_x_186:
[----:B------:R-:W-:Y:S01]  /*2040*/  ULDC.64 UR4, c[0x0][0x5d0] ;  /* 0x0001740000047ab9 */ /* 0x000fe20000000a00 */
[----:B------:R-:W-:Y:S01]  /*2050*/  ULDC UR6, c[0x0][0x284] ;  /* 0x0000a10000067ab9 */ /* 0x000fe20000000800 */
[----:B0-----:R-:W-:Y:S02]  /*2060*/  IMAD R0, R9, UR4, RZ ;  /* 0x0000000409007c24 */ /* 0x001fe4000f8e02ff */
[----:B------:R-:W-:Y:S02]  /*2070*/  IMAD.SHL.U32 R12, R18, 0x80, RZ ;  /* 0x00000080120c7824 */ /* 0x000fe400078e00ff */
[C---:B------:R-:W-:Y:S02]  /*2080*/  IMAD R3, R19.reuse, UR5, R0 ;  /* 0x0000000513037c24 */ /* 0x040fe4000f8e0200 */
[----:B------:R-:W-:Y:S01]  /*2090*/  IMAD.SHL.U32 R0, R22, 0x40, RZ ;  /* 0x0000004016007824 */ /* 0x000fe200078e00ff */
[----:B------:R-:W-:Y:S01]  /*20a0*/  SHF.R.S32.HI R13, RZ, 0x1f, R12 ;  /* 0x0000001fff0d7819 */ /* 0x000fe2000001140c */
[----:B------:R-:W-:Y:S01]  /*20b0*/  IMAD.WIDE.U32 R4, R19, UR4, R92 ;  /* 0x0000000413047c25 */ /* 0x000fe2000f8e005c */
[----:B------:R-:W-:-:S02]  /*20c0*/  ULDC.64 UR4, c[0x0][0x5c8] ;  /* 0x0001720000047ab9 */ /* 0x000fc40000000a00 */
[----:B------:R-:W-:Y:S01]  /*20d0*/  ISETP.GE.AND P0, PT, R0, UR6, PT ;  /* 0x0000000600007c0c */ /* 0x000fe2000bf06270 */
[----:B------:R-:W-:Y:S01]  /*20e0*/  ULDC UR6, c[0x0][0x288] ;  /* 0x0000a20000067ab9 */ /* 0x000fe20000000800 */
[----:B------:R-:W-:Y:S01]  /*20f0*/  IADD3 R4, P1, R12, R4, RZ ;  /* 0x000000040c047210 */ /* 0x000fe20007f3e0ff */
[----:B------:R-:W-:Y:S01]  /*2100*/  IMAD.WIDE R104, R22, 0x40, R90 ;  /* 0x0000004016687825 */ /* 0x000fe200078e025a */
[----:B------:R-:W-:Y:S02]  /*2110*/  ISETP.GE.OR P0, PT, R12, UR6, P0 ;  /* 0x000000060c007c0c */ /* 0x000fe40008706670 */
[----:B------:R-:W-:Y:S01]  /*2120*/  IADD3.X R5, R13, R5, R3, P1, !PT ;  /* 0x000000050d057210 */ /* 0x000fe20000ffe403 */
[----:B------:R-:W-:-:S04]  /*2130*/  IMAD R7, R105, UR4, RZ ;  /* 0x0000000469077c24 */ /* 0x000fc8000f8e02ff */
[C---:B------:R-:W-:Y:S02]  /*2140*/  IMAD R7, R104.reuse, UR5, R7 ;  /* 0x0000000568077c24 */ /* 0x040fe4000f8e0207 */
[----:B------:R-:W-:-:S04]  /*2150*/  IMAD.WIDE.U32 R106, R104, UR4, R4 ;  /* 0x00000004686a7c25 */ /* 0x000fc8000f8e0004 */
[----:B------:R-:W-:Y:S05]  /*2160*/  @P0 BRA `(.L_x_32) ;  /* 0x0000003000d00947 */ /* 0x000fea0003800000 */
[----:B-----5:R-:W-:Y:S01]  /*2170*/  FSETP.NEU.AND P0, PT, R89, RZ, PT ;  /* 0x000000ff5900720b */ /* 0x020fe20003f0d000 */
[----:B------:R-:W-:Y:S01]  /*2180*/  IMAD.IADD R3, R97, 0x1, -R12 ;  /* 0x0000000161037824 */ /* 0x000fe200078e0a0c */
[----:B------:R-:W-:Y:S01]  /*2190*/  BSSY B0, `(.L_x_32) ;  /* 0x0000331000007945 */ /* 0x000fe20003800000 */
[----:B------:R-:W-:Y:S02]  /*21a0*/  IMAD.IADD R0, R101, 0x1, -R0 ;  /* 0x0000000165007824 */ /* 0x000fe400078e0a00 */
[----:B------:R-:W-:Y:S01]  /*21b0*/  IMAD.IADD R115, R107, 0x1, R7 ;  /* 0x000000016b737824 */ /* 0x000fe200078e0207 */
[----:B------:R-:W-:-:S04]  /*21c0*/  ISETP.GT.AND P3, PT, R3, RZ, PT ;  /* 0x000000ff0300720c */ /* 0x000fc80003f64270 */
[----:B------:R-:W-:-:S03]  /*21d0*/  ISETP.GT.AND P1, PT, R0, RZ, P3 ;  /* 0x000000ff0000720c */ /* 0x000fc60001f24270 */
[----:B------:R-:W-:Y:S10]  /*21e0*/  @!P0 BRA `(.L_x_33) ;  /* 0x0000002400148947 */ /* 0x000ff40003800000 */
[----:B------:R-:W0:Y:S01]  /*21f0*/  LDC.64 R108, c[0x0][0x5b8] ;  /* 0x00016e00ff6c7b82 */ /* 0x000e220000000a00 */
[----:B------:R-:W-:-:S07]  /*2200*/  ULDC.64 UR4, c[0x0][0x5c0] ;  /* 0x0001700000047ab9 */ /* 0x000fce0000000a00 */
[----:B------:R-:W1:Y:S08]  /*2210*/  LDC.64 R110, c[0x0][0x5b0] ;  /* 0x00016c00ff6e7b82 */ /* 0x000e700000000a00 */
[----:B------:R-:W2:Y:S01]  /*2220*/  LDC.64 R112, c[0x0][0x5a8] ;  /* 0x00016a00ff707b82 */ /* 0x000ea20000000a00 */
[-C--:B0-----:R-:W-:Y:S02]  /*2230*/  IMAD R6, R9, R108.reuse, RZ ;  /* 0x0000006c09067224 */ /* 0x081fe400078e02ff */
[----:B------:R-:W-:-:S04]  /*2240*/  IMAD.WIDE.U32 R4, R19, R108, R92 ;  /* 0x0000006c13047225 */ /* 0x000fc800078e005c */
[----:B------:R-:W-:Y:S01]  /*2250*/  IMAD R107, R19, R109, R6 ;  /* 0x0000006d136b7224 */ /* 0x000fe200078e0206 */
[----:B------:R-:W-:Y:S01]  /*2260*/  IADD3 R6, P0, R12, R4, RZ ;  /* 0x000000040c067210 */ /* 0x000fe20007f1e0ff */
[----:B-1----:R-:W-:-:S03]  /*2270*/  IMAD R4, R105, R110, RZ ;  /* 0x0000006e69047224 */ /* 0x002fc600078e02ff */
[----:B------:R-:W-:Y:S01]  /*2280*/  IADD3.X R7, R13, R5, R107, P0, !PT ;  /* 0x000000050d077210 */ /* 0x000fe200007fe46b */
[C---:B------:R-:W-:Y:S02]  /*2290*/  IMAD R105, R104.reuse, R111, R4 ;  /* 0x0000006f68697224 */ /* 0x040fe400078e0204 */
[----:B------:R-:W-:-:S04]  /*22a0*/  IMAD.WIDE.U32 R4, R104, R110, R6 ;  /* 0x0000006e68047225 */ /* 0x000fc800078e0006 */
[----:B------:R-:W-:Y:S01]  /*22b0*/  IMAD.IADD R5, R5, 0x1, R105 ;  /* 0x0000000105057824 */ /* 0x000fe200078e0269 */
[----:B--2---:R-:W-:-:S04]  /*22c0*/  LEA R10, P0, R4, R112, 0x2 ;  /* 0x00000070040a7211 */ /* 0x004fc800078010ff */
[----:B------:R-:W-:-:S05]  /*22d0*/  LEA.HI.X R11, R4, R113, R5, 0x2, P0 ;  /* 0x00000071040b7211 */ /* 0x000fca00000f1405 */
[----:B------:R0:W2:Y:S01]  /*22e0*/  @P1 LDG.E.LTC128B R18, desc[UR36][R10.64] ;  /* 0x000000240a121981 */ /* 0x0000a2000c1e1920 */
[----:B------:R-:W-:Y:S01]  /*22f0*/  IMAD.WIDE.U32 R4, R104, R110, R12 ;  /* 0x0000006e68047225 */ /* 0x000fe200078e000c */
[----:B------:R-:W-:Y:S01]  /*2300*/  SHF.L.U64.HI R21, R110, 0x3, R111 ;  /* 0x000000036e157819 */ /* 0x000fe2000001026f */
[----:B------:R-:W-:Y:S01]  /*2310*/  BSSY B1, `(.L_x_34) ;  /* 0x0000017000017945 */ /* 0x000fe20003800000 */
[----:B------:R-:W-:Y:S01]  /*2320*/  ISETP.GT.AND P3, PT, R0, 0x8, P3 ;  /* 0x000000080000780c */ /* 0x000fe20001f64270 */
[----:B------:R-:W-:Y:S01]  /*2330*/  IMAD.SHL.U32 R20, R110, 0x8, RZ ;  /* 0x000000086e147824 */ /* 0x000fe200078e00ff */
[----:B------:R-:W-:-:S03]  /*2340*/  IADD3 R14, P0, R92, R4, RZ ;  /* 0x000000045c0e7210 */ /* 0x000fc60007f1e0ff */
[----:B------:R-:W-:Y:S01]  /*2350*/  IMAD.WIDE.U32 R20, R104, R110, R20 ;  /* 0x0000006e68147225 */ /* 0x000fe200078e0014 */
[----:B------:R-:W-:Y:S02]  /*2360*/  IADD3.X R15, R93, R105, R5, P0, !PT ;  /* 0x000000695d0f7210 */ /* 0x000fe400007fe405 */
[----:B------:R-:W-:Y:S01]  /*2370*/  LEA R8, P0, R106, UR4, 0x2 ;  /* 0x000000046a087c11 */ /* 0x000fe2000f8010ff */
[----:B------:R-:W-:Y:S01]  /*2380*/  IMAD.IADD R105, R105, 0x1, R21 ;  /* 0x0000000169697824 */ /* 0x000fe200078e0215 */
[----:B0-----:R-:W-:Y:S01]  /*2390*/  IADD3 R10, P2, R6, R20, RZ ;  /* 0x00000014060a7210 */ /* 0x001fe20007f5e0ff */
[----:B------:R-:W-:Y:S01]  /*23a0*/  IMAD.WIDE.U32 R14, R19, R108, R14 ;  /* 0x0000006c130e7225 */ /* 0x000fe200078e000e */
[----:B------:R-:W-:-:S03]  /*23b0*/  LEA.HI.X R9, R106, UR5, R115, 0x2, P0 ;  /* 0x000000056a097c11 */ /* 0x000fc600080f1473 */
[----:B------:R-:W-:Y:S01]  /*23c0*/  IMAD.IADD R15, R107, 0x1, R15 ;  /* 0x000000016b0f7824 */ /* 0x000fe200078e020f */
[----:B------:R-:W-:Y:S01]  /*23d0*/  LEA R4, P0, R14, R112, 0x2 ;  /* 0x000000700e047211 */ /* 0x000fe200078010ff */
[----:B------:R-:W-:Y:S02]  /*23e0*/  IMAD.X R7, R105, 0x1, R7, P2 ;  /* 0x0000000169077824 */ /* 0x000fe400010e0607 */
[----:B--2---:R-:W-:-:S04]  /*23f0*/  FMUL R5, R18, R89 ;  /* 0x0000005912057220 */ /* 0x004fc80000400000 */
[----:B------:R-:W-:Y:S01]  /*2400*/  FFMA R11, R24, R88, R5 ;  /* 0x00000058180b7223 */ /* 0x000fe20000000005 */
[----:B------:R-:W-:Y:S02]  /*2410*/  LEA.HI.X R5, R14, R113, R15, 0x2, P0 ;  /* 0x000000710e057211 */ /* 0x000fe400000f140f */
[----:B------:R-:W-:Y:S02]  /*2420*/  ISETP.GT.AND P0, PT, R3, 0x1, PT ;  /* 0x000000010300780c */ /* 0x000fe40003f04270 */
[----:B------:R0:W-:Y:S01]  /*2430*/  @P1 STG.E desc[UR36][R8.64], R11 ;  /* 0x0000000b08001986 */ /* 0x0001e2000c101924 */
[----:B------:R-:W-:Y:S02]  /*2440*/  LEA R14, P1, R10, R112, 0x2 ;  /* 0x000000700a0e7211 */ /* 0x000fe400078210ff */
[----:B------:R-:W-:-:S13]  /*2450*/  ISETP.GT.AND P4, PT, R0, RZ, P0 ;  /* 0x000000ff0000720c */ /* 0x000fda0000784270 */
[----:B0-----:R-:W-:Y:S05]  /*2460*/  @!P4 BRA `(.L_x_35) ;  /* 0x000000000004c947 */ /* 0x001fea0003800000 */
[----:B------:R0:W5:Y:S02]  /*2470*/  LDG.E.LTC128B R18, desc[UR36][R4.64+0x4] ;  /* 0x0000042404127981 */ /* 0x000164000c1e1920 */
.L_x_35:
[----:B------:R-:W-:Y:S05]  /*2480*/  BSYNC B1 ;  /* 0x0000000000017941 */ /* 0x000fea0003800000 */
.L_x_34:
[----:B-----5:R-:W-:Y:S01]  /*2490*/  FMUL R6, R18, R89 ;  /* 0x0000005912067220 */ /* 0x020fe20000400000 */
[----:B------:R-:W-:-:S03]  /*24a0*/  LEA.HI.X R15, R10, R113, R7, 0x2, P1 ;  /* 0x000000710a0f7211 */ /* 0x000fc600008f1407 */
[----:B------:R-:W-:-:S05]  /*24b0*/  FFMA R25, R25, R88, R6 ;  /* 0x0000005819197223 */ /* 0x000fca0000000006 */
[----:B------:R1:W-:Y:S04]  /*24c0*/  @P4 STG.E desc[UR36][R8.64+0x4], R25 ;  /* 0x0000041908004986 */ /* 0x0003e8000c101924 */
[----:B------:R-:W2:Y:S01]  /*24d0*/  @P3 LDG.E.LTC128B R18, desc[UR36][R14.64] ;  /* 0x000000240e123981 */ /* 0x000ea2000c1e1920 */
[----:B------:R-:W-:Y:S01]  /*24e0*/  IADD3 R12, P1, P2, R92, R20, R12 ;  /* 0x000000145c0c7210 */ /* 0x000fe20007a3e00c */
[----:B------:R-:W-:Y:S01]  /*24f0*/  BSSY B1, `(.L_x_36) ;  /* 0x0000010000017945 */ /* 0x000fe20003800000 */
[C---:B------:R-:W-:Y:S02]  /*2500*/  SHF.L.U64.HI R11, R94.reuse, 0x2, R95 ;  /* 0x000000025e0b7819 */ /* 0x040fe4000001025f */
[----:B------:R-:W-:Y:S02]  /*2510*/  IADD3.X R13, R93, R105, R13, P1, P2 ;  /* 0x000000695d0d7210 */ /* 0x000fe40000fe440d */
[----:B------:R-:W-:-:S02]  /*2520*/  LEA R10, P2, R94, R8, 0x2 ;  /* 0x000000085e0a7211 */ /* 0x000fc400078410ff */
[----:B------:R-:W-:Y:S01]  /*2530*/  ISETP.GT.AND P0, PT, R0, 0x8, P0 ;  /* 0x000000080000780c */ /* 0x000fe20000704270 */
[----:B------:R-:W-:Y:S01]  /*2540*/  IMAD.WIDE.U32 R12, R19, R108, R12 ;  /* 0x0000006c130c7225 */ /* 0x000fe200078e000c */
[----:B------:R-:W-:-:S03]  /*2550*/  ISETP.GT.AND P1, PT, R3, 0x8, PT ;  /* 0x000000080300780c */ /* 0x000fc60003f24270 */
[----:B------:R-:W-:Y:S01]  /*2560*/  IMAD.X R11, R11, 0x1, R9, P2 ;  /* 0x000000010b0b7824 */ /* 0x000fe200010e0609 */
[----:B------:R-:W-:Y:S01]  /*2570*/  LEA R6, P4, R12, R112, 0x2 ;  /* 0x000000700c067211 */ /* 0x000fe200078810ff */
[----:B------:R-:W-:Y:S02]  /*2580*/  IMAD.IADD R13, R107, 0x1, R13 ;  /* 0x000000016b0d7824 */ /* 0x000fe400078e020d */
[----:B--2---:R-:W-:-:S04]  /*2590*/  FMUL R7, R18, R89 ;  /* 0x0000005912077220 */ /* 0x004fc80000400000 */
[----:B------:R-:W-:Y:S01]  /*25a0*/  FFMA R15, R26, R88, R7 ;  /* 0x000000581a0f7223 */ /* 0x000fe20000000007 */
[----:B------:R-:W-:-:S04]  /*25b0*/  LEA.HI.X R7, R12, R113, R13, 0x2, P4 ;  /* 0x000000710c077211 */ /* 0x000fc800020f140d */
[----:B------:R1:W-:Y:S01]  /*25c0*/  @P3 STG.E desc[UR36][R10.64], R15 ;  /* 0x0000000f0a003986 */ /* 0x0003e2000c101924 */
[----:B------:R-:W-:Y:S05]  /*25d0*/  @!P0 BRA `(.L_x_37) ;  /* 0x0000000000048947 */ /* 0x000fea0003800000 */
[----:B------:R2:W5:Y:S02]  /*25e0*/  LDG.E.LTC128B R18, desc[UR36][R6.64+0x4] ;  /* 0x0000042406127981 */ /* 0x000564000c1e1920 */
.L_x_37:
[----:B------:R-:W-:Y:S05]  /*25f0*/  BSYNC B1 ;  /* 0x0000000000017941 */ /* 0x000fea0003800000 */
.L_x_36:
[----:B-----5:R-:W-:Y:S01]  /*2600*/  FMUL R12, R18, R89 ;  /* 0x00000059120c7220 */ /* 0x020fe20000400000 */
[----:B------:R-:W-:Y:S01]  /*2610*/  ISETP.GT.AND P3, PT, R0, RZ, P1 ;  /* 0x000000ff0000720c */ /* 0x000fe20000f64270 */
[----:B------:R-:W-:Y:S01]  /*2620*/  BSSY B1, `(.L_x_38) ;  /* 0x0000006000017945 */ /* 0x000fe20003800000 */
[----:B------:R-:W-:Y:S01]  /*2630*/  ISETP.GT.AND P2, PT, R3, 0x9, PT ;  /* 0x000000090300780c */ /* 0x000fe20003f44270 */
[----:B------:R-:W-:-:S05]  /*2640*/  FFMA R27, R27, R88, R12 ;  /* 0x000000581b1b7223 */ /* 0x000fca000000000c */
[----:B------:R3:W-:Y:S05]  /*2650*/  @P0 STG.E desc[UR36][R10.64+0x4], R27 ;  /* 0x0000041b0a000986 */ /* 0x0007ea000c101924 */
[----:B------:R-:W-:Y:S05]  /*2660*/  @!P3 BRA `(.L_x_39) ;  /* 0x000000000004b947 */ /* 0x000fea0003800000 */
[----:B------:R4:W5:Y:S02]  /*2670*/  LDG.E.LTC128B R18, desc[UR36][R4.64+0x20] ;  /* 0x0000202404127981 */ /* 0x000964000c1e1920 */
.L_x_39:
[----:B------:R-:W-:Y:S05]  /*2680*/  BSYNC B1 ;  /* 0x0000000000017941 */ /* 0x000fea0003800000 */
.L_x_38:
[----:B-----5:R-:W-:Y:S01]  /*2690*/  FMUL R13, R18, R89 ;  /* 0x00000059120d7220 */ /* 0x020fe20000400000 */
[----:B------:R-:W-:Y:S01]  /*26a0*/  ISETP.GT.AND P0, PT, R0, RZ, P2 ;  /* 0x000000ff0000720c */ /* 0x000fe20001704270 */
[----:B------:R-:W-:Y:S02]  /*26b0*/  BSSY B1, `(.L_x_40) ;  /* 0x0000005000017945 */ /* 0x000fe40003800000 */
[----:B------:R-:W-:-:S05]  /*26c0*/  FFMA R13, R28, R88, R13 ;  /* 0x000000581c0d7223 */ /* 0x000fca000000000d */
[----:B------:R0:W-:Y:S05]  /*26d0*/  @P3 STG.E desc[UR36][R8.64+0x20], R13 ;  /* 0x0000200d08003986 */ /* 0x0001ea000c101924 */
[----:B------:R-:W-:Y:S05]  /*26e0*/  @!P0 BRA `(.L_x_41) ;  /* 0x0000000000048947 */ /* 0x000fea0003800000 */
[----:B------:R0:W5:Y:S02]  /*26f0*/  LDG.E.LTC128B R18, desc[UR36][R4.64+0x24] ;  /* 0x0000242404127981 */ /* 0x000164000c1e1920 */
.L_x_41:
[----:B------:R-:W-:Y:S05]  /*2700*/  BSYNC B1 ;  /* 0x0000000000017941 */ /* 0x000fea0003800000 */
.L_x_40:
[----:B-----5:R-:W-:Y:S01]  /*2710*/  FMUL R12, R18, R89 ;  /* 0x00000059120c7220 */ /* 0x020fe20000400000 */
[----:B------:R-:W-:Y:S01]  /*2720*/  ISETP.GT.AND P1, PT, R0, 0x8, P1 ;  /* 0x000000080000780c */ /* 0x000fe20000f24270 */
[----:B------:R-:W-:Y:S02]  /*2730*/  BSSY B1, `(.L_x_42) ;  /* 0x0000005000017945 */ /* 0x000fe40003800000 */
[----:B------:R-:W-:-:S05]  /*2740*/  FFMA R29, R29, R88, R12 ;  /* 0x000000581d1d7223 */ /* 0x000fca000000000c */
[----:B------:R0:W-:Y:S05]  /*2750*/  @P0 STG.E desc[UR36][R8.64+0x24], R29 ;  /* 0x0000241d08000986 */ /* 0x0001ea000c101924 */
[----:B------:R-:W-:Y:S05]  /*2760*/  @!P1 BRA `(.L_x_43) ;  /* 0x0000000000049947 */ /* 0x000fea0003800000 */
[----:B------:R0:W5:Y:S02]  /*2770*/  LDG.E.LTC128B R18, desc[UR36][R6.64+0x20] ;  /* 0x0000202406127981 */ /* 0x000164000c1e1920 */
.L_x_43:
[----:B------:R-:W-:Y:S05]  /*2780*/  BSYNC B1 ;  /* 0x0000000000017941 */ /* 0x000fea0003800000 */
.L_x_42:
[----:B0----5:R-:W-:Y:S01]  /*2790*/  FMUL R13, R18, R89 ;  /* 0x00000059120d7220 */ /* 0x021fe20000400000 */
[----:B------:R-:W-:Y:S01]  /*27a0*/  ISETP.GT.AND P2, PT, R0, 0x8, P2 ;  /* 0x000000080000780c */ /* 0x000fe20001744270 */
[----:B------:R-:W-:Y:S01]  /*27b0*/  BSSY B1, `(.L_x_44) ;  /* 0x0000006000017945 */ /* 0x000fe20003800000 */
[----:B------:R-:W-:Y:S01]  /*27c0*/  ISETP.GT.AND P0, PT, R3, 0x10, PT ;  /* 0x000000100300780c */ /* 0x000fe20003f04270 */
[----:B------:R-:W-:-:S05]  /*27d0*/  FFMA R13, R30, R88, R13 ;  /* 0x000000581e0d7223 */ /* 0x000fca000000000d */
[----:B------:R0:W-:Y:S05]  /*27e0*/  @P1 STG.E desc[UR36][R10.64+0x20], R13 ;  /* 0x0000200d0a001986 */ /* 0x0001ea000c101924 */
[----:B------:R-:W-:Y:S05]  /*27f0*/  @!P2 BRA `(.L_x_45) ;  /* 0x000000000004a947 */ /* 0x000fea0003800000 */
[----:B------:R0:W5:Y:S02]  /*2800*/  LDG.E.LTC128B R18, desc[UR36][R6.64+0x24] ;  /* 0x0000242406127981 */ /* 0x000164000c1e1920 */
.L_x_45:
[----:B------:R-:W-:Y:S05]  /*2810*/  BSYNC B1 ;  /* 0x0000000000017941 */ /* 0x000fea0003800000 */
.L_x_44:
        /* <DEDUP_REMOVED lines=8> */
.L_x_47:
[----:B------:R-:W-:Y:S05]  /*28a0*/  BSYNC B1 ;  /* 0x0000000000017941 */ /* 0x000fea0003800000 */
.L_x_46:
[----:B0----5:R-:W-:Y:S01]  /*28b0*/  FMUL R13, R18, R89 ;  /* 0x00000059120d7220 */ /* 0x021fe20000400000 */
[----:B------:R-:W-:Y:S01]  /*28c0*/  ISETP.GT.AND P2, PT, R0, RZ, P1 ;  /* 0x000000ff0000720c */ /* 0x000fe20000f44270 */
[----:B------:R-:W-:Y:S02]  /*28d0*/  BSSY B1, `(.L_x_48) ;  /* 0x0000005000017945 */ /* 0x000fe40003800000 */
[----:B------:R-:W-:-:S05]  /*28e0*/  FFMA R13, R32, R88, R13 ;  /* 0x00000058200d7223 */ /* 0x000fca000000000d */
[----:B------:R0:W-:Y:S05]  /*28f0*/  @P3 STG.E desc[UR36][R8.64+0x40], R13 ;  /* 0x0000400d08003986 */ /* 0x0001ea000c101924 */
[----:B------:R-:W-:Y:S05]  /*2900*/  @!P2 BRA `(.L_x_49) ;  /* 0x000000000004a947 */ /* 0x000fea0003800000 */
[----:B------:R0:W5:Y:S02]  /*2910*/  LDG.E.LTC128B R18, desc[UR36][R4.64+0x44] ;  /* 0x0000442404127981 */ /* 0x000164000c1e1920 */
.L_x_49:
[----:B------:R-:W-:Y:S05]  /*2920*/  BSYNC B1 ;  /* 0x0000000000017941 */ /* 0x000fea0003800000 */
.L_x_48:
[----:B-----5:R-:W-:Y:S01]  /*2930*/  FMUL R12, R18, R89 ;  /* 0x00000059120c7220 */ /* 0x020fe20000400000 */
[----:B------:R-:W-:Y:S01]  /*2940*/  ISETP.GT.AND P0, PT, R0, 0x8, P0 ;  /* 0x000000080000780c */ /* 0x000fe20000704270 */
[----:B------:R-:W-:Y:S02]  /*2950*/  BSSY B1, `(.L_x_50) ;  /* 0x0000005000017945 */ /* 0x000fe40003800000 */
[----:B------:R-:W-:-:S05]  /*2960*/  FFMA R33, R33, R88, R12 ;  /* 0x0000005821217223 */ /* 0x000fca000000000c */
[----:B------:R0:W-:Y:S05]  /*2970*/  @P2 STG.E desc[UR36][R8.64+0x44], R33 ;  /* 0x0000442108002986 */ /* 0x0001ea000c101924 */
[----:B------:R-:W-:Y:S05]  /*2980*/  @!P0 BRA `(.L_x_51) ;  /* 0x0000000000048947 */ /* 0x000fea0003800000 */
[----:B------:R0:W5:Y:S02]  /*2990*/  LDG.E.LTC128B R18, desc[UR36][R6.64+0x40] ;  /* 0x0000402406127981 */ /* 0x000164000c1e1920 */
.L_x_51:
[----:B------:R-:W-:Y:S05]  /*29a0*/  BSYNC B1 ;  /* 0x0000000000017941 */ /* 0x000fea0003800000 */
.L_x_50:
        /* <DEDUP_REMOVED lines=8> */
.L_x_53:
[----:B------:R-:W-:Y:S05]  /*2a30*/  BSYNC B1 ;  /* 0x0000000000017941 */ /* 0x000fea0003800000 */
.L_x_52:
        /* <DEDUP_REMOVED lines=8> */
.L_x_55:
[----:B------:R-:W-:Y:S05]  /*2ac0*/  BSYNC B1 ;  /* 0x0000000000017941 */ /* 0x000fea0003800000 */
.L_x_54:
[----:B0----5:R-:W-:Y:S01]  /*2ad0*/  FMUL R13, R18, R89 ;  /* 0x00000059120d7220 */ /* 0x021fe20000400000 */
[----:B------:R-:W-:Y:S01]  /*2ae0*/  ISETP.GT.AND P1, PT, R0, RZ, P0 ;  /* 0x000000ff0000720c */ /* 0x000fe20000724270 */
[----:B------:R-:W-:Y:S02]  /*2af0*/  BSSY B1, `(.L_x_56) ;  /* 0x0000005000017945 */ /* 0x000fe40003800000 */
[----:B------:R-:W-:-:S05]  /*2b00*/  FFMA R13, R36, R88, R13 ;  /* 0x00000058240d7223 */ /* 0x000fca000000000d */
[----:B------:R0:W-:Y:S05]  /*2b10*/  @P3 STG.E desc[UR36][R8.64+0x60], R13 ;  /* 0x0000600d08003986 */ /* 0x0001ea000c101924 */
[----:B------:R-:W-:Y:S05]  /*2b20*/  @!P1 BRA `(.L_x_57) ;  /* 0x0000000000049947 */ /* 0x000fea0003800000 */
[----:B------:R0:W5:Y:S02]  /*2b30*/  LDG.E.LTC128B R18, desc[UR36][R4.64+0x64] ;  /* 0x0000642404127981 */ /* 0x000164000c1e1920 */
.L_x_57:
[----:B------:R-:W-:Y:S05]  /*2b40*/  BSYNC B1 ;  /* 0x0000000000017941 */ /* 0x000fea0003800000 */
.L_x_56:
[----:B-----5:R-:W-:Y:S01]  /*2b50*/  FMUL R12, R18, R89 ;  /* 0x00000059120c7220 */ /* 0x020fe20000400000 */
[----:B------:R-:W-:Y:S01]  /*2b60*/  ISETP.GT.AND P2, PT, R0, 0x8, P2 ;  /* 0x000000080000780c */ /* 0x000fe20001744270 */
[----:B------:R-:W-:Y:S02]  /*2b70*/  BSSY B1, `(.L_x_58) ;  /* 0x0000005000017945 */ /* 0x000fe40003800000 */
[----:B------:R-:W-:-:S05]  /*2b80*/  FFMA R37, R37, R88, R12 ;  /* 0x0000005825257223 */ /* 0x000fca000000000c */
[----:B------:R0:W-:Y:S05]  /*2b90*/  @P1 STG.E desc[UR36][R8.64+0x64], R37 ;  /* 0x0000642508001986 */ /* 0x0001ea000c101924 */
[----:B------:R-:W-:Y:S05]  /*2ba0*/  @!P2 BRA `(.L_x_59) ;  /* 0x000000000004a947 */ /* 0x000fea0003800000 */
[----:B------:R0:W5:Y:S02]  /*2bb0*/  LDG.E.LTC128B R18, desc[UR36][R6.64+0x60] ;  /* 0x0000602406127981 */ /* 0x000164000c1e1920 */
.L_x_59:
[----:B------:R-:W-:Y:S05]  /*2bc0*/  BSYNC B1 ;  /* 0x0000000000017941 */ /* 0x000fea0003800000 */
.L_x_58:
        /* <DEDUP_REMOVED lines=8> */
.L_x_61:
[----:B------:R-:W-:Y:S05]  /*2c50*/  BSYNC B1 ;  /* 0x0000000000017941 */ /* 0x000fea0003800000 */
.L_x_60:
        /* <DEDUP_REMOVED lines=8> */
.L_x_63:
[----:B------:R-:W-:Y:S05]  /*2ce0*/  BSYNC B1 ;  /* 0x0000000000017941 */ /* 0x000fea0003800000 */
.L_x_62:
[----:B0----5:R-:W-:Y:S01]  /*2cf0*/  FMUL R13, R18, R89 ;  /* 0x00000059120d7220 */ /* 0x021fe20000400000 */
[----:B------:R-:W-:Y:S01]  /*2d00*/  ISETP.GT.AND P0, PT, R0, RZ, P2 ;  /* 0x000000ff0000720c */ /* 0x000fe20001704270 */
[----:B------:R-:W-:Y:S02]  /*2d10*/  BSSY B1, `(.L_x_64) ;  /* 0x0000005000017945 */ /* 0x000fe40003800000 */
[----:B------:R-:W-:-:S05]  /*2d20*/  FFMA R13, R40, R88, R13 ;  /* 0x00000058280d7223 */ /* 0x000fca000000000d */
[----:B------:R0:W-:Y:S05]  /*2d30*/  @P3 STG.E desc[UR36][R8.64+0x80], R13 ;  /* 0x0000800d08003986 */ /* 0x0001ea000c101924 */
[----:B------:R-:W-:Y:S05]  /*2d40*/  @!P0 BRA `(.L_x_65) ;  /* 0x0000000000048947 */ /* 0x000fea0003800000 */
[----:B------:R0:W5:Y:S02]  /*2d50*/  LDG.E.LTC128B R18, desc[UR36][R4.64+0x84] ;  /* 0x0000842404127981 */ /* 0x000164000c1e1920 */
.L_x_65:
[----:B------:R-:W-:Y:S05]  /*2d60*/  BSYNC B1 ;  /* 0x0000000000017941 */ /* 0x000fea0003800000 */
.L_x_64:
[----:B-----5:R-:W-:Y:S01]  /*2d70*/  FMUL R12, R18, R89 ;  /* 0x00000059120c7220 */ /* 0x020fe20000400000 */
[----:B------:R-:W-:Y:S01]  /*2d80*/  ISETP.GT.AND P1, PT, R0, 0x8, P1 ;  /* 0x000000080000780c */ /* 0x000fe20000f24270 */
[----:B------:R-:W-:Y:S02]  /*2d90*/  BSSY B1, `(.L_x_66) ;  /* 0x0000005000017945 */ /* 0x000fe40003800000 */
[----:B------:R-:W-:-:S05]  /*2da0*/  FFMA R41, R41, R88, R12 ;  /* 0x0000005829297223 */ /* 0x000fca000000000c */
[----:B------:R0:W-:Y:S05]  /*2db0*/  @P0 STG.E desc[UR36][R8.64+0x84], R41 ;  /* 0x0000842908000986 */ /* 0x0001ea000c101924 */
[----:B------:R-:W-:Y:S05]  /*2dc0*/  @!P1 BRA `(.L_x_67) ;  /* 0x0000000000049947 */ /* 0x000fea0003800000 */
[----:B------:R0:W5:Y:S02]  /*2dd0*/  LDG.E.LTC128B R18, desc[UR36][R6.64+0x80] ;  /* 0x0000802406127981 */ /* 0x000164000c1e1920 */
.L_x_67:
[----:B------:R-:W-:Y:S05]  /*2de0*/  BSYNC B1 ;  /* 0x0000000000017941 */ /* 0x000fea0003800000 */
.L_x_66:
        /* <DEDUP_REMOVED lines=8> */
.L_x_69:
[----:B------:R-:W-:Y:S05]  /*2e70*/  BSYNC B1 ;  /* 0x0000000000017941 */ /* 0x000fea0003800000 */
.L_x_68:
        /* <DEDUP_REMOVED lines=8> */
.L_x_71:
[----:B------:R-:W-:Y:S05]  /*2f00*/  BSYNC B1 ;  /* 0x0000000000017941 */ /* 0x000fea0003800000 */
.L_x_70:
[----:B0----5:R-:W-:Y:S01]  /*2f10*/  FMUL R13, R18, R89 ;  /* 0x00000059120d7220 */ /* 0x021fe20000400000 */
[----:B------:R-:W-:Y:S01]  /*2f20*/  ISETP.GT.AND P2, PT, R0, RZ, P1 ;  /* 0x000000ff0000720c */ /* 0x000fe20000f44270 */
[----:B------:R-:W-:Y:S02]  /*2f30*/  BSSY B1, `(.L_x_72) ;  /* 0x0000005000017945 */ /* 0x000fe40003800000 */
[----:B------:R-:W-:-:S05]  /*2f40*/  FFMA R13, R44, R88, R13 ;  /* 0x000000582c0d7223 */ /* 0x000fca000000000d */
[----:B------:R0:W-:Y:S05]  /*2f50*/  @P3 STG.E desc[UR36][R8.64+0xa0], R13 ;  /* 0x0000a00d08003986 */ /* 0x0001ea000c101924 */
[----:B------:R-:W-:Y:S05]  /*2f60*/  @!P2 BRA `(.L_x_73) ;  /* 0x000000000004a947 */ /* 0x000fea0003800000 */
[----:B------:R0:W5:Y:S02]  /*2f70*/  LDG.E.LTC128B R18, desc[UR36][R4.64+0xa4] ;  /* 0x0000a42404127981 */ /* 0x000164000c1e1920 */
.L_x_73:
[----:B------:R-:W-:Y:S05]  /*2f80*/  BSYNC B1 ;  /* 0x0000000000017941 */ /* 0x000fea0003800000 */
.L_x_72:
[----:B-----5:R-:W-:Y:S01]  /*2f90*/  FMUL R12, R18, R89 ;  /* 0x00000059120c7220 */ /* 0x020fe20000400000 */
[----:B------:R-:W-:Y:S01]  /*2fa0*/  ISETP.GT.AND P0, PT, R0, 0x8, P0 ;  /* 0x000000080000780c */ /* 0x000fe20000704270 */
[----:B------:R-:W-:Y:S02]  /*2fb0*/  BSSY B1, `(.L_x_74) ;  /* 0x0000005000017945 */ /* 0x000fe40003800000 */
[----:B------:R-:W-:-:S05]  /*2fc0*/  FFMA R45, R45, R88, R12 ;  /* 0x000000582d2d7223 */ /* 0x000fca000000000c */
[----:B------:R0:W-:Y:S05]  /*2fd0*/  @P2 STG.E desc[UR36][R8.64+0xa4], R45 ;  /* 0x0000a42d08002986 */ /* 0x0001ea000c101924 */
[----:B------:R-:W-:Y:S05]  /*2fe0*/  @!P0 BRA `(.L_x_75) ;  /* 0x0000000000048947 */ /* 0x000fea0003800000 */
[----:B------:R0:W5:Y:S02]  /*2ff0*/  LDG.E.LTC128B R18, desc[UR36][R6.64+0xa0] ;  /* 0x0000a02406127981 */ /* 0x000164000c1e1920 */
.L_x_75:
[----:B------:R-:W-:Y:S05]  /*3000*/  BSYNC B1 ;  /* 0x0000000000017941 */ /* 0x000fea0003800000 */
.L_x_74:
        /* <DEDUP_REMOVED lines=8> */
.L_x_77:
[----:B------:R-:W-:Y:S05]  /*3090*/  BSYNC B1 ;  /* 0x0000000000017941 */ /* 0x000fea0003800000 */
.L_x_76:
        /* <DEDUP_REMOVED lines=8> */
.L_x_79:
[----:B------:R-:W-:Y:S05]  /*3120*/  BSYNC B1 ;  /* 0x0000000000017941 */ /* 0x000fea0003800000 */
.L_x_78:
[----:B0----5:R-:W-:Y:S01]  /*3130*/  FMUL R13, R18, R89 ;  /* 0x00000059120d7220 */ /* 0x021fe20000400000 */
[----:B------:R-:W-:Y:S01]  /*3140*/  ISETP.GT.AND P1, PT, R0, RZ, P0 ;  /* 0x000000ff0000720c */ /* 0x000fe20000724270 */
[----:B------:R-:W-:Y:S02]  /*3150*/  BSSY B1, `(.L_x_80) ;  /* 0x0000005000017945 */ /* 0x000fe40003800000 */
[----:B------:R-:W-:-:S05]  /*3160*/  FFMA R13, R48, R88, R13 ;  /* 0x00000058300d7223 */ /* 0x000fca000000000d */
[----:B------:R0:W-:Y:S05]  /*3170*/  @P3 STG.E desc[UR36][R8.64+0xc0], R13 ;  /* 0x0000c00d08003986 */ /* 0x0001ea000c101924 */
[----:B------:R-:W-:Y:S05]  /*3180*/  @!P1 BRA `(.L_x_81) ;  /* 0x0000000000049947 */ /* 0x000fea0003800000 */
[----:B------:R0:W5:Y:S02]  /*3190*/  LDG.E.LTC128B R18, desc[UR36][R4.64+0xc4] ;  /* 0x0000c42404127981 */ /* 0x000164000c1e1920 */
.L_x_81:
[----:B------:R-:W-:Y:S05]  /*31a0*/  BSYNC B1 ;  /* 0x0000000000017941 */ /* 0x000fea0003800000 */
.L_x_80:
[----:B-----5:R-:W-:Y:S01]  /*31b0*/  FMUL R12, R18, R89 ;  /* 0x00000059120c7220 */ /* 0x020fe20000400000 */
[----:B------:R-:W-:Y:S01]  /*31c0*/  ISETP.GT.AND P2, PT, R0, 0x8, P2 ;  /* 0x000000080000780c */ /* 0x000fe20001744270 */
[----:B------:R-:W-:Y:S02]  /*31d0*/  BSSY B1, `(.L_x_82) ;  /* 0x0000005000017945 */ /* 0x000fe40003800000 */
[----:B------:R-:W-:-:S05]  /*31e0*/  FFMA R49, R49, R88, R12 ;  /* 0x0000005831317223 */ /* 0x000fca000000000c */
[----:B------:R0:W-:Y:S05]  /*31f0*/  @P1 STG.E desc[UR36][R8.64+0xc4], R49 ;  /* 0x0000c43108001986 */ /* 0x0001ea000c101924 */
[----:B------:R-:W-:Y:S05]  /*3200*/  @!P2 BRA `(.L_x_83) ;  /* 0x000000000004a947 */ /* 0x000fea0003800000 */
[----:B------:R0:W5:Y:S02]  /*3210*/  LDG.E.LTC128B R18, desc[UR36][R6.64+0xc0] ;  /* 0x0000c02406127981 */ /* 0x000164000c1e1920 */
.L_x_83:
[----:B------:R-:W-:Y:S05]  /*3220*/  BSYNC B1 ;  /* 0x0000000000017941 */ /* 0x000fea0003800000 */
.L_x_82:
        /* <DEDUP_REMOVED lines=8> */
.L_x_85:
[----:B------:R-:W-:Y:S05]  /*32b0*/  BSYNC B1 ;  /* 0x0000000000017941 */ /* 0x000fea0003800000 */
.L_x_84:
        /* <DEDUP_REMOVED lines=8> */
.L_x_87:
[----:B------:R-:W-:Y:S05]  /*3340*/  BSYNC B1 ;  /* 0x0000000000017941 */ /* 0x000fea0003800000 */
.L_x_86:
[----:B0----5:R-:W-:Y:S01]  /*3350*/  FMUL R13, R18, R89 ;  /* 0x00000059120d7220 */ /* 0x021fe20000400000 */
[----:B------:R-:W-:Y:S01]  /*3360*/  ISETP.GT.AND P0, PT, R0, RZ, P2 ;  /* 0x000000ff0000720c */ /* 0x000fe20001704270 */
[----:B------:R-:W-:Y:S02]  /*3370*/  BSSY B1, `(.L_x_88) ;  /* 0x0000005000017945 */ /* 0x000fe40003800000 */
[----:B------:R-:W-:-:S05]  /*3380*/  FFMA R13, R52, R88, R13 ;  /* 0x00000058340d7223 */ /* 0x000fca000000000d */
[----:B------:R0:W-:Y:S05]  /*3390*/  @P3 STG.E desc[UR36][R8.64+0xe0], R13 ;  /* 0x0000e00d08003986 */ /* 0x0001ea000c101924 */
[----:B------:R-:W-:Y:S05]  /*33a0*/  @!P0 BRA `(.L_x_89) ;  /* 0x0000000000048947 */ /* 0x000fea0003800000 */
[----:B------:R0:W5:Y:S02]  /*33b0*/  LDG.E.LTC128B R18, desc[UR36][R4.64+0xe4] ;  /* 0x0000e42404127981 */ /* 0x000164000c1e1920 */
.L_x_89:
[----:B------:R-:W-:Y:S05]  /*33c0*/  BSYNC B1 ;  /* 0x0000000000017941 */ /* 0x000fea0003800000 */
.L_x_88:
[----:B-----5:R-:W-:Y:S01]  /*33d0*/  FMUL R12, R18, R89 ;  /* 0x00000059120c7220 */ /* 0x020fe20000400000 */
[----:B------:R-:W-:Y:S01]  /*33e0*/  ISETP.GT.AND P1, PT, R0, 0x8, P1 ;  /* 0x000000080000780c */ /* 0x000fe20000f24270 */
[----:B------:R-:W-:Y:S02]  /*33f0*/  BSSY B1, `(.L_x_90) ;  /* 0x0000005000017945 */ /* 0x000fe40003800000 */
[----:B------:R-:W-:-:S05]  /*3400*/  FFMA R53, R53, R88, R12 ;  /* 0x0000005835357223 */ /* 0x000fca000000000c */
[----:B------:R0:W-:Y:S05]  /*3410*/  @P0 STG.E desc[UR36][R8.64+0xe4], R53 ;  /* 0x0000e43508000986 */ /* 0x0001ea000c101924 */
[----:B------:R-:W-:Y:S05]  /*3420*/  @!P1 BRA `(.L_x_91) ;  /* 0x0000000000049947 */ /* 0x000fea0003800000 */
[----:B------:R0:W5:Y:S02]  /*3430*/  LDG.E.LTC128B R18, desc[UR36][R6.64+0xe0] ;  /* 0x0000e02406127981 */ /* 0x000164000c1e1920 */
.L_x_91:
[----:B------:R-:W-:Y:S05]  /*3440*/  BSYNC B1 ;  /* 0x0000000000017941 */ /* 0x000fea0003800000 */
.L_x_90:
        /* <DEDUP_REMOVED lines=8> */
.L_x_93:
[----:B------:R-:W-:Y:S05]  /*34d0*/  BSYNC B1 ;  /* 0x0000000000017941 */ /* 0x000fea0003800000 */
.L_x_92:
        /* <DEDUP_REMOVED lines=8> */
.L_x_95:
[----:B------:R-:W-:Y:S05]  /*3560*/  BSYNC B1 ;  /* 0x0000000000017941 */ /* 0x000fea0003800000 */
.L_x_94:
[----:B0----5:R-:W-:Y:S01]  /*3570*/  FMUL R13, R18, R89 ;  /* 0x00000059120d7220 */ /* 0x021fe20000400000 */
[----:B------:R-:W-:Y:S01]  /*3580*/  ISETP.GT.AND P2, PT, R0, RZ, P1 ;  /* 0x000000ff0000720c */ /* 0x000fe20000f44270 */
[----:B------:R-:W-:Y:S02]  /*3590*/  BSSY B1, `(.L_x_96) ;  /* 0x0000005000017945 */ /* 0x000fe40003800000 */
[----:B------:R-:W-:-:S05]  /*35a0*/  FFMA R13, R56, R88, R13 ;  /* 0x00000058380d7223 */ /* 0x000fca000000000d */
[----:B------:R0:W-:Y:S05]  /*35b0*/  @P3 STG.E desc[UR36][R8.64+0x100], R13 ;  /* 0x0001000d08003986 */ /* 0x0001ea000c101924 */
[----:B------:R-:W-:Y:S05]  /*35c0*/  @!P2 BRA `(.L_x_97) ;  /* 0x000000000004a947 */ /* 0x000fea0003800000 */
[----:B------:R0:W5:Y:S02]  /*35d0*/  LDG.E.LTC128B R18, desc[UR36][R4.64+0x104] ;  /* 0x0001042404127981 */ /* 0x000164000c1e1920 */
.L_x_97:
[----:B------:R-:W-:Y:S05]  /*35e0*/  BSYNC B1 ;  /* 0x0000000000017941 */ /* 0x000fea0003800000 */
.L_x_96:
[----:B-----5:R-:W-:Y:S01]  /*35f0*/  FMUL R12, R18, R89 ;  /* 0x00000059120c7220 */ /* 0x020fe20000400000 */
[----:B------:R-:W-:Y:S01]  /*3600*/  ISETP.GT.AND P0, PT, R0, 0x8, P0 ;  /* 0x000000080000780c */ /* 0x000fe20000704270 */
[----:B------:R-:W-:Y:S02]  /*3610*/  BSSY B1, `(.L_x_98) ;  /* 0x0000005000017945 */ /* 0x000fe40003800000 */
[----:B------:R-:W-:-:S05]  /*3620*/  FFMA R57, R57, R88, R12 ;  /* 0x0000005839397223 */ /* 0x000fca000000000c */
[----:B------:R0:W-:Y:S05]  /*3630*/  @P2 STG.E desc[UR36][R8.64+0x104], R57 ;  /* 0x0001043908002986 */ /* 0x0001ea000c101924 */
[----:B------:R-:W-:Y:S05]  /*3640*/  @!P0 BRA `(.L_x_99) ;  /* 0x0000000000048947 */ /* 0x000fea0003800000 */
[----:B------:R0:W5:Y:S02]  /*3650*/  LDG.E.LTC128B R18, desc[UR36][R6.64+0x100] ;  /* 0x0001002406127981 */ /* 0x000164000c1e1920 */
.L_x_99:
[----:B------:R-:W-:Y:S05]  /*3660*/  BSYNC B1 ;  /* 0x0000000000017941 */ /* 0x000fea0003800000 */
.L_x_98:
        /* <DEDUP_REMOVED lines=8> */
.L_x_101:
[----:B------:R-:W-:Y:S05]  /*36f0*/  BSYNC B1 ;  /* 0x0000000000017941 */ /* 0x000fea0003800000 */
.L_x_100:
        /* <DEDUP_REMOVED lines=8> */
.L_x_103:
[----:B------:R-:W-:Y:S05]  /*3780*/  BSYNC B1 ;  /* 0x0000000000017941 */ /* 0x000fea0003800000 */
.L_x_102:
[----:B0----5:R-:W-:Y:S01]  /*3790*/  FMUL R13, R18, R89 ;  /* 0x00000059120d7220 */ /* 0x021fe20000400000 */
[----:B------:R-:W-:Y:S01]  /*37a0*/  ISETP.GT.AND P1, PT, R0, RZ, P0 ;  /* 0x000000ff0000720c */ /* 0x000fe20000724270 */
[----:B------:R-:W-:Y:S02]  /*37b0*/  BSSY B1, `(.L_x_104) ;  /* 0x0000005000017945 */ /* 0x000fe40003800000 */
[----:B------:R-:W-:-:S05]  /*37c0*/  FFMA R13, R60, R88, R13 ;  /* 0x000000583c0d7223 */ /* 0x000fca000000000d */
[----:B------:R0:W-:Y:S05]  /*37d0*/  @P3 STG.E desc[UR36][R8.64+0x120], R13 ;  /* 0x0001200d08003986 */ /* 0x0001ea000c101924 */
[----:B------:R-:W-:Y:S05]  /*37e0*/  @!P1 BRA `(.L_x_105) ;  /* 0x0000000000049947 */ /* 0x000fea0003800000 */
[----:B------:R0:W5:Y:S02]  /*37f0*/  LDG.E.LTC128B R18, desc[UR36][R4.64+0x124] ;  /* 0x0001242404127981 */ /* 0x000164000c1e1920 */
.L_x_105:
[----:B------:R-:W-:Y:S05]  /*3800*/  BSYNC B1 ;  /* 0x0000000000017941 */ /* 0x000fea0003800000 */
.L_x_104:
[----:B-----5:R-:W-:Y:S01]  /*3810*/  FMUL R12, R18, R89 ;  /* 0x00000059120c7220 */ /* 0x020fe20000400000 */
[----:B------:R-:W-:Y:S01]  /*3820*/  ISETP.GT.AND P2, PT, R0, 0x8, P2 ;  /* 0x000000080000780c */ /* 0x000fe20001744270 */
[----:B------:R-:W-:Y:S02]  /*3830*/  BSSY B1, `(.L_x_106) ;  /* 0x0000005000017945 */ /* 0x000fe40003800000 */
[----:B------:R-:W-:-:S05]  /*3840*/  FFMA R61, R61, R88, R12 ;  /* 0x000000583d3d7223 */ /* 0x000fca000000000c */
[----:B------:R0:W-:Y:S05]  /*3850*/  @P1 STG.E desc[UR36][R8.64+0x124], R61 ;  /* 0x0001243d08001986 */ /* 0x0001ea000c101924 */
[----:B------:R-:W-:Y:S05]  /*3860*/  @!P2 BRA `(.L_x_107) ;  /* 0x000000000004a947 */ /* 0x000fea0003800000 */
[----:B------:R0:W5:Y:S02]  /*3870*/  LDG.E.LTC128B R18, desc[UR36][R6.64+0x120] ;  /* 0x0001202406127981 */ /* 0x000164000c1e1920 */
.L_x_107:
[----:B------:R-:W-:Y:S05]  /*3880*/  BSYNC B1 ;  /* 0x0000000000017941 */ /* 0x000fea0003800000 */
.L_x_106:
        /* <DEDUP_REMOVED lines=8> */
.L_x_109:
[----:B------:R-:W-:Y:S05]  /*3910*/  BSYNC B1 ;  /* 0x0000000000017941 */ /* 0x000fea0003800000 */
.L_x_108:
        /* <DEDUP_REMOVED lines=8> */
.L_x_111:
[----:B------:R-:W-:Y:S05]  /*39a0*/  BSYNC B1 ;  /* 0x0000000000017941 */ /* 0x000fea0003800000 */
.L_x_110:
[----:B0----5:R-:W-:Y:S01]  /*39b0*/  FMUL R13, R18, R89 ;  /* 0x00000059120d7220 */ /* 0x021fe20000400000 */
[----:B------:R-:W-:Y:S01]  /*39c0*/  ISETP.GT.AND P0, PT, R0, RZ, P2 ;  /* 0x000000ff0000720c */ /* 0x000fe20001704270 */
[----:B------:R-:W-:Y:S02]  /*39d0*/  BSSY B1, `(.L_x_112) ;  /* 0x0000005000017945 */ /* 0x000fe40003800000 */
[----:B------:R-:W-:-:S05]  /*39e0*/  FFMA R13, R64, R88, R13 ;  /* 0x00000058400d7223 */ /* 0x000fca000000000d */
[----:B------:R0:W-:Y:S05]  /*39f0*/  @P3 STG.E desc[UR36][R8.64+0x140], R13 ;  /* 0x0001400d08003986 */ /* 0x0001ea000c101924 */
[----:B------:R-:W-:Y:S05]  /*3a00*/  @!P0 BRA `(.L_x_113) ;  /* 0x0000000000048947 */ /* 0x000fea0003800000 */
[----:B------:R0:W5:Y:S02]  /*3a10*/  LDG.E.LTC128B R18, desc[UR36][R4.64+0x144] ;  /* 0x0001442404127981 */ /* 0x000164000c1e1920 */
.L_x_113:
[----:B------:R-:W-:Y:S05]  /*3a20*/  BSYNC B1 ;  /* 0x0000000000017941 */ /* 0x000fea0003800000 */
.L_x_112:
[----:B-----5:R-:W-:Y:S01]  /*3a30*/  FMUL R12, R18, R89 ;  /* 0x00000059120c7220 */ /* 0x020fe20000400000 */
[----:B------:R-:W-:Y:S01]  /*3a40*/  ISETP.GT.AND P1, PT, R0, 0x8, P1 ;  /* 0x000000080000780c */ /* 0x000fe20000f24270 */
[----:B------:R-:W-:Y:S02]  /*3a50*/  BSSY B1, `(.L_x_114) ;  /* 0x0000005000017945 */ /* 0x000fe40003800000 */
[----:B------:R-:W-:-:S05]  /*3a60*/  FFMA R65, R65, R88, R12 ;  /* 0x0000005841417223 */ /* 0x000fca000000000c */
[----:B------:R0:W-:Y:S05]  /*3a70*/  @P0 STG.E desc[UR36][R8.64+0x144], R65 ;  /* 0x0001444108000986 */ /* 0x0001ea000c101924 */
[----:B------:R-:W-:Y:S05]  /*3a80*/  @!P1 BRA `(.L_x_115) ;  /* 0x0000000000049947 */ /* 0x000fea0003800000 */
[----:B------:R0:W5:Y:S02]  /*3a90*/  LDG.E.LTC128B R18, desc[UR36][R6.64+0x140] ;  /* 0x0001402406127981 */ /* 0x000164000c1e1920 */
.L_x_115:
[----:B------:R-:W-:Y:S05]  /*3aa0*/  BSYNC B1 ;  /* 0x0000000000017941 */ /* 0x000fea0003800000 */
.L_x_114:
        /* <DEDUP_REMOVED lines=8> */
.L_x_117:
[----:B------:R-:W-:Y:S05]  /*3b30*/  BSYNC B1 ;  /* 0x0000000000017941 */ /* 0x000fea0003800000 */
.L_x_116:
        /* <DEDUP_REMOVED lines=8> */
.L_x_119:
[----:B------:R-:W-:Y:S05]  /*3bc0*/  BSYNC B1 ;  /* 0x0000000000017941 */ /* 0x000fea0003800000 */
.L_x_118:
[----:B0----5:R-:W-:Y:S01]  /*3bd0*/  FMUL R13, R18, R89 ;  /* 0x00000059120d7220 */ /* 0x021fe20000400000 */
[----:B------:R-:W-:Y:S01]  /*3be0*/  ISETP.GT.AND P2, PT, R0, RZ, P1 ;  /* 0x000000ff0000720c */ /* 0x000fe20000f44270 */
[----:B------:R-:W-:Y:S02]  /*3bf0*/  BSSY B1, `(.L_x_120) ;  /* 0x0000005000017945 */ /* 0x000fe40003800000 */
[----:B------:R-:W-:-:S05]  /*3c00*/  FFMA R13, R68, R88, R13 ;  /* 0x00000058440d7223 */ /* 0x000fca000000000d */
[----:B------:R0:W-:Y:S05]  /*3c10*/  @P3 STG.E desc[UR36][R8.64+0x160], R13 ;  /* 0x0001600d08003986 */ /* 0x0001ea000c101924 */
[----:B------:R-:W-:Y:S05]  /*3c20*/  @!P2 BRA `(.L_x_121) ;  /* 0x000000000004a947 */ /* 0x000fea0003800000 */
[----:B------:R0:W5:Y:S02]  /*3c30*/  LDG.E.LTC128B R18, desc[UR36][R4.64+0x164] ;  /* 0x0001642404127981 */ /* 0x000164000c1e1920 */
.L_x_121:
[----:B------:R-:W-:Y:S05]  /*3c40*/  BSYNC B1 ;  /* 0x0000000000017941 */ /* 0x000fea0003800000 */
.L_x_120:
[----:B-----5:R-:W-:Y:S01]  /*3c50*/  FMUL R12, R18, R89 ;  /* 0x00000059120c7220 */ /* 0x020fe20000400000 */
[----:B------:R-:W-:Y:S01]  /*3c60*/  ISETP.GT.AND P0, PT, R0, 0x8, P0 ;  /* 0x000000080000780c */ /* 0x000fe20000704270 */
[----:B------:R-:W-:Y:S02]  /*3c70*/  BSSY B1, `(.L_x_122) ;  /* 0x0000005000017945 */ /* 0x000fe40003800000 */
[----:B------:R-:W-:-:S05]  /*3c80*/  FFMA R69, R69, R88, R12 ;  /* 0x0000005845457223 */ /* 0x000fca000000000c */
[----:B------:R0:W-:Y:S05]  /*3c90*/  @P2 STG.E desc[UR36][R8.64+0x164], R69 ;  /* 0x0001644508002986 */ /* 0x0001ea000c101924 */
[----:B------:R-:W-:Y:S05]  /*3ca0*/  @!P0 BRA `(.L_x_123) ;  /* 0x0000000000048947 */ /* 0x000fea0003800000 */
[----:B------:R0:W5:Y:S02]  /*3cb0*/  LDG.E.LTC128B R18, desc[UR36][R6.64+0x160] ;  /* 0x0001602406127981 */ /* 0x000164000c1e1920 */
.L_x_123:
[----:B------:R-:W-:Y:S05]  /*3cc0*/  BSYNC B1 ;  /* 0x0000000000017941 */ /* 0x000fea0003800000 */
.L_x_122:
        /* <DEDUP_REMOVED lines=8> */
.L_x_125:
[----:B------:R-:W-:Y:S05]  /*3d50*/  BSYNC B1 ;  /* 0x0000000000017941 */ /* 0x000fea0003800000 */
.L_x_124:
        /* <DEDUP_REMOVED lines=8> */
.L_x_127:
[----:B------:R-:W-:Y:S05]  /*3de0*/  BSYNC B1 ;  /* 0x0000000000017941 */ /* 0x000fea0003800000 */
.L_x_126:
[----:B0----5:R-:W-:Y:S01]  /*3df0*/  FMUL R13, R18, R89 ;  /* 0x00000059120d7220 */ /* 0x021fe20000400000 */
[----:B------:R-:W-:Y:S01]  /*3e00*/  ISETP.GT.AND P1, PT, R0, RZ, P0 ;  /* 0x000000ff0000720c */ /* 0x000fe20000724270 */
[----:B------:R-:W-:Y:S02]  /*3e10*/  BSSY B1, `(.L_x_128) ;  /* 0x0000005000017945 */ /* 0x000fe40003800000 */
[----:B------:R-:W-:-:S05]  /*3e20*/  FFMA R13, R72, R88, R13 ;  /* 0x00000058480d7223 */ /* 0x000fca000000000d */
[----:B------:R0:W-:Y:S05]  /*3e30*/  @P3 STG.E desc[UR36][R8.64+0x180], R13 ;  /* 0x0001800d08003986 */ /* 0x0001ea000c101924 */
[----:B------:R-:W-:Y:S05]  /*3e40*/  @!P1 BRA `(.L_x_129) ;  /* 0x0000000000049947 */ /* 0x000fea0003800000 */
[----:B------:R0:W5:Y:S02]  /*3e50*/  LDG.E.LTC128B R18, desc[UR36][R4.64+0x184] ;  /* 0x0001842404127981 */ /* 0x000164000c1e1920 */
.L_x_129:
[----:B------:R-:W-:Y:S05]  /*3e60*/  BSYNC B1 ;  /* 0x0000000000017941 */ /* 0x000fea0003800000 */
.L_x_128:
[----:B-----5:R-:W-:Y:S01]  /*3e70*/  FMUL R12, R18, R89 ;  /* 0x00000059120c7220 */ /* 0x020fe20000400000 */
[----:B------:R-:W-:Y:S01]  /*3e80*/  ISETP.GT.AND P2, PT, R0, 0x8, P2 ;  /* 0x000000080000780c */ /* 0x000fe20001744270 */
[----:B------:R-:W-:Y:S02]  /*3e90*/  BSSY B1, `(.L_x_130) ;  /* 0x0000005000017945 */ /* 0x000fe40003800000 */
[----:B------:R-:W-:-:S05]  /*3ea0*/  FFMA R73, R73, R88, R12 ;  /* 0x0000005849497223 */ /* 0x000fca000000000c */
[----:B------:R0:W-:Y:S05]  /*3eb0*/  @P1 STG.E desc[UR36][R8.64+0x184], R73 ;  /* 0x0001844908001986 */ /* 0x0001ea000c101924 */
[----:B------:R-:W-:Y:S05]  /*3ec0*/  @!P2 BRA `(.L_x_131) ;  /* 0x000000000004a947 */ /* 0x000fea0003800000 */
[----:B------:R0:W5:Y:S02]  /*3ed0*/  LDG.E.LTC128B R18, desc[UR36][R6.64+0x180] ;  /* 0x0001802406127981 */ /* 0x000164000c1e1920 */
.L_x_131:
[----:B------:R-:W-:Y:S05]  /*3ee0*/  BSYNC B1 ;  /* 0x0000000000017941 */ /* 0x000fea0003800000 */
.L_x_130:
        /* <DEDUP_REMOVED lines=8> */
.L_x_133:
[----:B------:R-:W-:Y:S05]  /*3f70*/  BSYNC B1 ;  /* 0x0000000000017941 */ /* 0x000fea0003800000 */
.L_x_132:
        /* <DEDUP_REMOVED lines=8> */
.L_x_135:
[----:B------:R-:W-:Y:S05]  /*4000*/  BSYNC B1 ;  /* 0x0000000000017941 */ /* 0x000fea0003800000 */
.L_x_134:
[----:B0----5:R-:W-:Y:S01]  /*4010*/  FMUL R13, R18, R89 ;  /* 0x00000059120d7220 */ /* 0x021fe20000400000 */
[----:B------:R-:W-:Y:S01]  /*4020*/  ISETP.GT.AND P0, PT, R0, RZ, P2 ;  /* 0x000000ff0000720c */ /* 0x000fe20001704270 */
[----:B------:R-:W-:Y:S02]  /*4030*/  BSSY B1, `(.L_x_136) ;  /* 0x0000005000017945 */ /* 0x000fe40003800000 */
[----:B------:R-:W-:-:S05]  /*4040*/  FFMA R13, R76, R88, R13 ;  /* 0x000000584c0d7223 */ /* 0x000fca000000000d */
[----:B------:R0:W-:Y:S05]  /*4050*/  @P3 STG.E desc[UR36][R8.64+0x1a0], R13 ;  /* 0x0001a00d08003986 */ /* 0x0001ea000c101924 */
[----:B------:R-:W-:Y:S05]  /*4060*/  @!P0 BRA `(.L_x_137) ;  /* 0x0000000000048947 */ /* 0x000fea0003800000 */
[----:B------:R0:W5:Y:S02]  /*4070*/  LDG.E.LTC128B R18, desc[UR36][R4.64+0x1a4] ;  /* 0x0001a42404127981 */ /* 0x000164000c1e1920 */
.L_x_137:
[----:B------:R-:W-:Y:S05]  /*4080*/  BSYNC B1 ;  /* 0x0000000000017941 */ /* 0x000fea0003800000 */
.L_x_136:
[----:B-----5:R-:W-:Y:S01]  /*4090*/  FMUL R12, R18, R89 ;  /* 0x00000059120c7220 */ /* 0x020fe20000400000 */
[----:B------:R-:W-:Y:S01]  /*40a0*/  ISETP.GT.AND P1, PT, R0, 0x8, P1 ;  /* 0x000000080000780c */ /* 0x000fe20000f24270 */
[----:B------:R-:W-:Y:S02]  /*40b0*/  BSSY B1, `(.L_x_138) ;  /* 0x0000005000017945 */ /* 0x000fe40003800000 */
[----:B------:R-:W-:-:S05]  /*40c0*/  FFMA R77, R77, R88, R12 ;  /* 0x000000584d4d7223 */ /* 0x000fca000000000c */
[----:B------:R0:W-:Y:S05]  /*40d0*/  @P0 STG.E desc[UR36][R8.64+0x1a4], R77 ;  /* 0x0001a44d08000986 */ /* 0x0001ea000c101924 */
[----:B------:R-:W-:Y:S05]  /*40e0*/  @!P1 BRA `(.L_x_139) ;  /* 0x0000000000049947 */ /* 0x000fea0003800000 */
[----:B------:R0:W5:Y:S02]  /*40f0*/  LDG.E.LTC128B R18, desc[UR36][R6.64+0x1a0] ;  /* 0x0001a02406127981 */ /* 0x000164000c1e1920 */
.L_x_139:
[----:B------:R-:W-:Y:S05]  /*4100*/  BSYNC B1 ;  /* 0x0000000000017941 */ /* 0x000fea0003800000 */
.L_x_138:
        /* <DEDUP_REMOVED lines=8> */
.L_x_141:
[----:B------:R-:W-:Y:S05]  /*4190*/  BSYNC B1 ;  /* 0x0000000000017941 */ /* 0x000fea0003800000 */
.L_x_140:
        /* <DEDUP_REMOVED lines=8> */
.L_x_143:
[----:B------:R-:W-:Y:S05]  /*4220*/  BSYNC B1 ;  /* 0x0000000000017941 */ /* 0x000fea0003800000 */
.L_x_142:
[----:B0----5:R-:W-:Y:S01]  /*4230*/  FMUL R13, R18, R89 ;  /* 0x00000059120d7220 */ /* 0x021fe20000400000 */
[----:B------:R-:W-:Y:S01]  /*4240*/  ISETP.GT.AND P2, PT, R0, RZ, P1 ;  /* 0x000000ff0000720c */ /* 0x000fe20000f44270 */
[----:B------:R-:W-:Y:S02]  /*4250*/  BSSY B1, `(.L_x_144) ;  /* 0x0000005000017945 */ /* 0x000fe40003800000 */
[----:B------:R-:W-:-:S05]  /*4260*/  FFMA R13, R80, R88, R13 ;  /* 0x00000058500d7223 */ /* 0x000fca000000000d */
[----:B------:R0:W-:Y:S05]  /*4270*/  @P3 STG.E desc[UR36][R8.64+0x1c0], R13 ;  /* 0x0001c00d08003986 */ /* 0x0001ea000c101924 */
[----:B------:R-:W-:Y:S05]  /*4280*/  @!P2 BRA `(.L_x_145) ;  /* 0x000000000004a947 */ /* 0x000fea0003800000 */
[----:B------:R0:W5:Y:S02]  /*4290*/  LDG.E.LTC128B R18, desc[UR36][R4.64+0x1c4] ;  /* 0x0001c42404127981 */ /* 0x000164000c1e1920 */
.L_x_145:
[----:B------:R-:W-:Y:S05]  /*42a0*/  BSYNC B1 ;  /* 0x0000000000017941 */ /* 0x000fea0003800000 */
.L_x_144:
[----:B-----5:R-:W-:Y:S01]  /*42b0*/  FMUL R12, R18, R89 ;  /* 0x00000059120c7220 */ /* 0x020fe20000400000 */
[----:B------:R-:W-:Y:S01]  /*42c0*/  ISETP.GT.AND P0, PT, R0, 0x8, P0 ;  /* 0x000000080000780c */ /* 0x000fe20000704270 */
[----:B------:R-:W-:Y:S02]  /*42d0*/  BSSY B1, `(.L_x_146) ;  /* 0x0000005000017945 */ /* 0x000fe40003800000 */
[----:B------:R-:W-:-:S05]  /*42e0*/  FFMA R81, R81, R88, R12 ;  /* 0x0000005851517223 */ /* 0x000fca000000000c */
[----:B------:R0:W-:Y:S05]  /*42f0*/  @P2 STG.E desc[UR36][R8.64+0x1c4], R81 ;  /* 0x0001c45108002986 */ /* 0x0001ea000c101924 */
[----:B------:R-:W-:Y:S05]  /*4300*/  @!P0 BRA `(.L_x_147) ;  /* 0x0000000000048947 */ /* 0x000fea0003800000 */
[----:B------:R0:W5:Y:S02]  /*4310*/  LDG.E.LTC128B R18, desc[UR36][R6.64+0x1c0] ;  /* 0x0001c02406127981 */ /* 0x000164000c1e1920 */
.L_x_147:
[----:B------:R-:W-:Y:S05]  /*4320*/  BSYNC B1 ;  /* 0x0000000000017941 */ /* 0x000fea0003800000 */
.L_x_146:
        /* <DEDUP_REMOVED lines=8> */
.L_x_149:
[----:B------:R-:W-:Y:S05]  /*43b0*/  BSYNC B1 ;  /* 0x0000000000017941 */ /* 0x000fea0003800000 */
.L_x_148:
        /* <DEDUP_REMOVED lines=8> */
.L_x_151:
[----:B------:R-:W-:Y:S05]  /*4440*/  BSYNC B1 ;  /* 0x0000000000017941 */ /* 0x000fea0003800000 */
.L_x_150:
[----:B-----5:R-:W-:Y:S01]  /*4450*/  FMUL R3, R18, R89 ;  /* 0x0000005912037220 */ /* 0x020fe20000400000 */
[----:B------:R-:W-:Y:S01]  /*4460*/  ISETP.GT.AND P1, PT, R0, RZ, P0 ;  /* 0x000000ff0000720c */ /* 0x000fe20000724270 */
[----:B------:R-:W-:Y:S02]  /*4470*/  BSSY B1, `(.L_x_152) ;  /* 0x0000005000017945 */ /* 0x000fe40003800000 */
[----:B------:R-:W-:-:S05]  /*4480*/  FFMA R3, R84, R88, R3 ;  /* 0x0000005854037223 */ /* 0x000fca0000000003 */
[----:B------:R0:W-:Y:S05]  /*4490*/  @P3 STG.E desc[UR36][R8.64+0x1e0], R3 ;  /* 0x0001e00308003986 */ /* 0x0001ea000c101924 */
[----:B------:R-:W-:Y:S05]  /*44a0*/  @!P1 BRA `(.L_x_153) ;  /* 0x0000000000049947 */ /* 0x000fea0003800000 */
[----:B------:R0:W5:Y:S02]  /*44b0*/  LDG.E.LTC128B R18, desc[UR36][R4.64+0x1e4] ;  /* 0x0001e42404127981 */ /* 0x000164000c1e1920 */
.L_x_153:
[----:B------:R-:W-:Y:S05]  /*44c0*/  BSYNC B1 ;  /* 0x0000000000017941 */ /* 0x000fea0003800000 */
.L_x_152:
[----:B0---45:R-:W-:Y:S01]  /*44d0*/  FMUL R4, R18, R89 ;  /* 0x0000005912047220 */ /* 0x031fe20000400000 */
[----:B------:R-:W-:Y:S01]  /*44e0*/  ISETP.GT.AND P2, PT, R0, 0x8, P2 ;  /* 0x000000080000780c */ /* 0x000fe20001744270 */
[----:B------:R-:W-:Y:S02]  /*44f0*/  BSSY B1, `(.L_x_154) ;  /* 0x0000005000017945 */ /* 0x000fe40003800000 */
[----:B------:R-:W-:-:S05]  /*4500*/  FFMA R85, R85, R88, R4 ;  /* 0x0000005855557223 */ /* 0x000fca0000000004 */
[----:B------:R0:W-:Y:S05]  /*4510*/  @P1 STG.E desc[UR36][R8.64+0x1e4], R85 ;  /* 0x0001e45508001986 */ /* 0x0001ea000c101924 */
[----:B------:R-:W-:Y:S05]  /*4520*/  @!P2 BRA `(.L_x_155) ;  /* 0x000000000004a947 */ /* 0x000fea0003800000 */
[----:B------:R4:W5:Y:S02]  /*4530*/  LDG.E.LTC128B R18, desc[UR36][R6.64+0x1e0] ;  /* 0x0001e02406127981 */ /* 0x000964000c1e1920 */
.L_x_155:
[----:B------:R-:W-:Y:S05]  /*4540*/  BSYNC B1 ;  /* 0x0000000000017941 */ /* 0x000fea0003800000 */
.L_x_154:
[----:B-----5:R-:W-:Y:S01]  /*4550*/  FMUL R3, R18, R89 ;  /* 0x0000005912037220 */ /* 0x020fe20000400000 */
[----:B------:R-:W-:Y:S01]  /*4560*/  @P2 IMAD.MOV.U32 R4, RZ, RZ, R10 ;  /* 0x000000ffff042224 */ /* 0x000fe200078e000a */
[----:B------:R-:W-:Y:S01]  /*4570*/  ISETP.GT.AND P0, PT, R0, 0x8, P0 ;  /* 0x000000080000780c */ /* 0x000fe20000704270 */
[----:B------:R-:W-:Y:S02]  /*4580*/  @P2 IMAD.MOV.U32 R5, RZ, RZ, R11 ;  /* 0x000000ffff052224 */ /* 0x000fe400078e000b */
[----:B------:R-:W-:Y:S01]  /*4590*/  FFMA R3, R86, R88, R3 ;  /* 0x0000005856037223 */ /* 0x000fe20000000003 */
[----:B------:R-:W-:Y:S04]  /*45a0*/  BSSY B1, `(.L_x_156) ;  /* 0x0000004000017945 */ /* 0x000fe80003800000 */
[----:B------:R0:W-:Y:S05]  /*45b0*/  @P2 STG.E desc[UR36][R4.64+0x1e0], R3 ;  /* 0x0001e00304002986 */ /* 0x0001ea000c101924 */
[----:B------:R-:W-:Y:S05]  /*45c0*/  @!P0 BRA `(.L_x_157) ;  /* 0x0000000000048947 */ /* 0x000fea0003800000 */
[----:B------:R0:W5:Y:S02]  /*45d0*/  LDG.E.LTC128B R18, desc[UR36][R6.64+0x1e4] ;  /* 0x0001e42406127981 */ /* 0x000164000c1e1920 */
.L_x_157:
[----:B------:R-:W-:Y:S05]  /*45e0*/  BSYNC B1 ;  /* 0x0000000000017941 */ /* 0x000fea0003800000 */
.L_x_156:
[----:B-----5:R-:W-:-:S04]  /*45f0*/  FMUL R18, R18, R89 ;  /* 0x0000005912127220 */ /* 0x020fc80000400000 */
[----:B------:R-:W-:Y:S01]  /*4600*/  FFMA R87, R87, R88, R18 ;  /* 0x0000005857577223 */ /* 0x000fe20000000012 */
[----:B------:R-:W-:Y:S06]  /*4610*/  @!P0 BRA `(.L_x_158) ;  /* 0x0000000c00a08947 */ /* 0x000fec0003800000 */
[----:B------:R0:W-:Y:S01]  /*4620*/  STG.E desc[UR36][R10.64+0x1e4], R87 ;  /* 0x0001e4570a007986 */ /* 0x0001e2000c101924 */
[----:B------:R-:W-:Y:S05]  /*4630*/  BRA `(.L_x_158) ;  /* 0x0000000c00987947 */ /* 0x000fea0003800000 */
.L_x_33:
[----:B------:R-:W-:Y:S01]  /*4640*/  ISETP.GT.AND P0, PT, R3, 0x1, PT ;  /* 0x000000010300780c */ /* 0x000fe20003f04270 */
[----:B------:R-:W-:Y:S01]  /*4650*/  ULDC.64 UR4, c[0x0][0x5c0] ;  /* 0x0001700000047ab9 */ /* 0x000fe20000000a00 */
[-C--:B------:R-:W-:Y:S01]  /*4660*/  FMUL R9, R24, R88.reuse ;  /* 0x0000005818097220 */ /* 0x080fe20000400000 */
[----:B------:R-:W-:Y:S01]  /*4670*/  LEA R4, P4, R106, UR4, 0x2 ;  /* 0x000000046a047c11 */ /* 0x000fe2000f8810ff */
[-C--:B------:R-:W-:Y:S01]  /*4680*/  FMUL R25, R25, R88.reuse ;  /* 0x0000005819197220 */ /* 0x080fe20000400000 */
[----:B------:R-:W-:Y:S01]  /*4690*/  ISETP.GT.AND P2, PT, R0, RZ, P0 ;  /* 0x000000ff0000720c */ /* 0x000fe20000744270 */
[-C--:B------:R-:W-:Y:S01]  /*46a0*/  FMUL R27, R27, R88.reuse ;  /* 0x000000581b1b7220 */ /* 0x080fe20000400000 */
[----:B------:R-:W-:Y:S01]  /*46b0*/  LEA.HI.X R5, R106, UR5, R115, 0x2, P4 ;  /* 0x000000056a057c11 */ /* 0x000fe2000a0f1473 */
[-C--:B------:R-:W-:Y:S01]  /*46c0*/  FMUL R11, R28, R88.reuse ;  /* 0x000000581c0b7220 */ /* 0x080fe20000400000 */
[----:B------:R-:W-:Y:S01]  /*46d0*/  ISETP.GT.AND P3, PT, R0, 0x8, P3 ;  /* 0x000000080000780c */ /* 0x000fe20001f64270 */
[-C--:B------:R-:W-:Y:S01]  /*46e0*/  FMUL R29, R29, R88.reuse ;  /* 0x000000581d1d7220 */ /* 0x080fe20000400000 */
[----:B------:R-:W-:Y:S01]  /*46f0*/  SHF.L.U64.HI R7, R94, 0x2, R95 ;  /* 0x000000025e077819 */ /* 0x000fe2000001025f */
[----:B------:R0:W-:Y:S01]  /*4700*/  @P1 STG.E desc[UR36][R4.64], R9 ;  /* 0x0000000904001986 */ /* 0x0001e2000c101924 */
[----:B------:R-:W-:Y:S01]  /*4710*/  ISETP.GT.AND P0, PT, R0, 0x8, P0 ;  /* 0x000000080000780c */ /* 0x000fe20000704270 */
[----:B------:R-:W-:Y:S01]  /*4720*/  FMUL R31, R31, R88 ;  /* 0x000000581f1f7220 */ /* 0x000fe20000400000 */
[----:B------:R-:W-:Y:S01]  /*4730*/  LEA R6, P1, R94, R4, 0x2 ;  /* 0x000000045e067211 */ /* 0x000fe200078210ff */
[-C--:B------:R-:W-:Y:S01]  /*4740*/  FMUL R33, R33, R88.reuse ;  /* 0x0000005821217220 */ /* 0x080fe20000400000 */
[C---:B------:R-:W-:Y:S01]  /*4750*/  ISETP.GT.AND P5, PT, R3.reuse, 0x8, PT ;  /* 0x000000080300780c */ /* 0x040fe20003fa4270 */
[----:B------:R-:W-:Y:S01]  /*4760*/  @P2 STG.E desc[UR36][R4.64+0x4], R25 ;  /* 0x0000041904002986 */ /* 0x000fe2000c101924 */
[----:B------:R-:W-:Y:S01]  /*4770*/  ISETP.GT.AND P4, PT, R3, 0x9, PT ;  /* 0x000000090300780c */ /* 0x000fe20003f84270 */
[----:B------:R-:W-:Y:S01]  /*4780*/  IMAD.X R7, R7, 0x1, R5, P1 ;  /* 0x0000000107077824 */ /* 0x000fe200008e0605 */
[C---:B------:R-:W-:Y:S01]  /*4790*/  ISETP.GT.AND P2, PT, R0.reuse, RZ, P5 ;  /* 0x000000ff0000720c */ /* 0x040fe20002f44270 */
[-C--:B------:R-:W-:Y:S01]  /*47a0*/  FMUL R35, R35, R88.reuse ;  /* 0x0000005823237220 */ /* 0x080fe20000400000 */
[----:B------:R-:W-:Y:S01]  /*47b0*/  ISETP.GT.AND P1, PT, R0, RZ, P4 ;  /* 0x000000ff0000720c */ /* 0x000fe20002724270 */
[-C--:B0-----:R-:W-:Y:S01]  /*47c0*/  FMUL R9, R26, R88.reuse ;  /* 0x000000581a097220 */ /* 0x081fe20000400000 */
[C---:B------:R-:W-:Y:S01]  /*47d0*/  ISETP.GT.AND P4, PT, R0.reuse, 0x8, P4 ;  /* 0x000000080000780c */ /* 0x040fe20002784270 */
[-C--:B------:R-:W-:Y:S01]  /*47e0*/  FMUL R37, R37, R88.reuse ;  /* 0x0000005825257220 */ /* 0x080fe20000400000 */
[-C--:B------:R-:W-:Y:S01]  /*47f0*/  FMUL R39, R39, R88.reuse ;  /* 0x0000005827277220 */ /* 0x080fe20000400000 */
[-C--:B------:R-:W-:Y:S01]  /*4800*/  FMUL R41, R41, R88.reuse ;  /* 0x0000005829297220 */ /* 0x080fe20000400000 */
[----:B------:R0:W-:Y:S01]  /*4810*/  @P3 STG.E desc[UR36][R6.64], R9 ;  /* 0x0000000906003986 */ /* 0x0001e2000c101924 */
[----:B------:R-:W-:Y:S01]  /*4820*/  ISETP.GT.AND P3, PT, R3, 0x11, PT ;  /* 0x000000110300780c */ /* 0x000fe20003f64270 */
[-C--:B------:R-:W-:Y:S01]  /*4830*/  FMUL R43, R43, R88.reuse ;  /* 0x000000582b2b7220 */ /* 0x080fe20000400000 */
[-C--:B------:R-:W-:Y:S01]  /*4840*/  FMUL R45, R45, R88.reuse ;  /* 0x000000582d2d7220 */ /* 0x080fe20000400000 */
[----:B------:R-:W-:Y:S01]  /*4850*/  @P0 STG.E desc[UR36][R6.64+0x4], R27 ;  /* 0x0000041b06000986 */ /* 0x000fe2000c101924 */
[C---:B------:R-:W-:Y:S01]  /*4860*/  ISETP.GT.AND P0, PT, R0.reuse, 0x8, P5 ;  /* 0x000000080000780c */ /* 0x040fe20002f04270 */
[-C--:B------:R-:W-:Y:S01]  /*4870*/  FMUL R47, R47, R88.reuse ;  /* 0x000000582f2f7220 */ /* 0x080fe20000400000 */
[----:B------:R-:W-:Y:S01]  /*4880*/  ISETP.GT.AND P5, PT, R3, 0x10, PT ;  /* 0x000000100300780c */ /* 0x000fe20003fa4270 */
[----:B------:R1:W-:Y:S01]  /*4890*/  @P2 STG.E desc[UR36][R4.64+0x20], R11 ;  /* 0x0000200b04002986 */ /* 0x0003e2000c101924 */
[-C--:B------:R-:W-:Y:S01]  /*48a0*/  FMUL R49, R49, R88.reuse ;  /* 0x0000005831317220 */ /* 0x080fe20000400000 */
[-C--:B------:R-:W-:Y:S01]  /*48b0*/  FMUL R51, R51, R88.reuse ;  /* 0x0000005833337220 */ /* 0x080fe20000400000 */
[C---:B------:R-:W-:Y:S01]  /*48c0*/  ISETP.GT.AND P2, PT, R0.reuse, RZ, P5 ;  /* 0x000000ff0000720c */ /* 0x040fe20002f44270 */
[----:B------:R-:W-:Y:S01]  /*48d0*/  @P1 STG.E desc[UR36][R4.64+0x24], R29 ;  /* 0x0000241d04001986 */ /* 0x000fe2000c101924 */
[----:B------:R-:W-:Y:S01]  /*48e0*/  ISETP.GT.AND P1, PT, R0, RZ, P3 ;  /* 0x000000ff0000720c */ /* 0x000fe20001f24270 */
[-C--:B0-----:R-:W-:Y:S01]  /*48f0*/  FMUL R9, R30, R88.reuse ;  /* 0x000000581e097220 */ /* 0x081fe20000400000 */
[----:B------:R-:W-:Y:S01]  /*4900*/  ISETP.GT.AND P3, PT, R0, 0x8, P3 ;  /* 0x000000080000780c */ /* 0x000fe20001f64270 */
[-C--:B------:R-:W-:Y:S01]  /*4910*/  FMUL R53, R53, R88.reuse ;  /* 0x0000005835357220 */ /* 0x080fe20000400000 */
[-C--:B------:R-:W-:Y:S01]  /*4920*/  FMUL R55, R55, R88.reuse ;  /* 0x0000005837377220 */ /* 0x080fe20000400000 */
[-C--:B------:R-:W-:Y:S01]  /*4930*/  FMUL R57, R57, R88.reuse ;  /* 0x0000005839397220 */ /* 0x080fe20000400000 */
[----:B------:R0:W-:Y:S01]  /*4940*/  @P0 STG.E desc[UR36][R6.64+0x20], R9 ;  /* 0x0000200906000986 */ /* 0x0001e2000c101924 */
[-C--:B-1----:R-:W-:Y:S01]  /*4950*/  FMUL R11, R32, R88.reuse ;  /* 0x00000058200b7220 */ /* 0x082fe20000400000 */
[C---:B------:R-:W-:Y:S01]  /*4960*/  ISETP.GT.AND P0, PT, R0.reuse, 0x8, P5 ;  /* 0x000000080000780c */ /* 0x040fe20002f04270 */
[-C--:B------:R-:W-:Y:S01]  /*4970*/  FMUL R59, R59, R88.reuse ;  /* 0x000000583b3b7220 */ /* 0x080fe20000400000 */
[----:B------:R-:W-:Y:S01]  /*4980*/  @P4 STG.E desc[UR36][R6.64+0x24], R31 ;  /* 0x0000241f06004986 */ /* 0x000fe2000c101924 */
[----:B------:R-:W-:Y:S01]  /*4990*/  ISETP.GT.AND P5, PT, R3, 0x18, PT ;  /* 0x000000180300780c */ /* 0x000fe20003fa4270 */
[-C--:B------:R-:W-:Y:S01]  /*49a0*/  FMUL R61, R61, R88.reuse ;  /* 0x000000583d3d7220 */ /* 0x080fe20000400000 */
[----:B------:R-:W-:Y:S01]  /*49b0*/  ISETP.GT.AND P4, PT, R3, 0x19, PT ;  /* 0x000000190300780c */ /* 0x000fe20003f84270 */
[----:B------:R1:W-:Y:S01]  /*49c0*/  @P2 STG.E desc[UR36][R4.64+0x40], R11 ;  /* 0x0000400b04002986 */ /* 0x0003e2000c101924 */
[C---:B------:R-:W-:Y:S01]  /*49d0*/  ISETP.GT.AND P2, PT, R0.reuse, RZ, P5 ;  /* 0x000000ff0000720c */ /* 0x040fe20002f44270 */
[-C--:B------:R-:W-:Y:S01]  /*49e0*/  FMUL R63, R63, R88.reuse ;  /* 0x000000583f3f7220 */ /* 0x080fe20000400000 */
[-C--:B------:R-:W-:Y:S01]  /*49f0*/  FMUL R65, R65, R88.reuse ;  /* 0x0000005841417220 */ /* 0x080fe20000400000 */
        /* <DEDUP_REMOVED lines=28> */
[----:B------:R-:W-:Y:S01]  /*4bc0*/  ISETP.GT.AND P0, PT, R0, 0x8, P5 ;  /* 0x000000080000780c */ /* 0x000fe20002f04270 */
[----:B------:R-:W-:Y:S01]  /*4bd0*/  FMUL R87, R87, R88 ;  /* 0x0000005857577220 */ /* 0x000fe20000400000 */
[----:B------:R-:W-:Y:S01]  /*4be0*/  @P4 STG.E desc[UR36][R6.64+0x64], R39 ;  /* 0x0000642706004986 */ /* 0x000fe2000c101924 */
[----:B------:R-:W-:-:S02]  /*4bf0*/  ISETP.GT.AND P5, PT, R3, 0x28, PT ;  /* 0x000000280300780c */ /* 0x000fc40003fa4270 */
[----:B------:R-:W-:Y:S01]  /*4c00*/  ISETP.GT.AND P4, PT, R3, 0x29, PT ;  /* 0x000000290300780c */ /* 0x000fe20003f84270 */
[----:B------:R1:W-:Y:S01]  /*4c10*/  @P2 STG.E desc[UR36][R4.64+0x80], R11 ;  /* 0x0000800b04002986 */ /* 0x0003e2000c101924 */
[----:B------:R-:W-:-:S03]  /*4c20*/  ISETP.GT.AND P2, PT, R0, RZ, P5 ;  /* 0x000000ff0000720c */ /* 0x000fc60002f44270 */
[----:B------:R-:W-:Y:S01]  /*4c30*/  @P1 STG.E desc[UR36][R4.64+0x84], R41 ;  /* 0x0000842904001986 */ /* 0x000fe2000c101924 */
[----:B------:R-:W-:Y:S01]  /*4c40*/  ISETP.GT.AND P1, PT, R0, RZ, P4 ;  /* 0x000000ff0000720c */ /* 0x000fe20002724270 */
[----:B0-----:R-:W-:Y:S01]  /*4c50*/  FMUL R9, R42, R88 ;  /* 0x000000582a097220 */ /* 0x001fe20000400000 */
[----:B------:R-:W-:-:S04]  /*4c60*/  ISETP.GT.AND P4, PT, R0, 0x8, P4 ;  /* 0x000000080000780c */ /* 0x000fc80002784270 */
[----:B------:R0:W-:Y:S01]  /*4c70*/  @P0 STG.E desc[UR36][R6.64+0x80], R9 ;  /* 0x0000800906000986 */ /* 0x0001e2000c101924 */
[----:B-1----:R-:W-:Y:S01]  /*4c80*/  FMUL R11, R44, R88 ;  /* 0x000000582c0b7220 */ /* 0x002fe20000400000 */
[C---:B------:R-:W-:Y:S02]  /*4c90*/  ISETP.GT.AND P0, PT, R0.reuse, 0x8, P5 ;  /* 0x000000080000780c */ /* 0x040fe40002f04270 */
[----:B------:R-:W-:Y:S01]  /*4ca0*/  @P3 STG.E desc[UR36][R6.64+0x84], R43 ;  /* 0x0000842b06003986 */ /* 0x000fe2000c101924 */
[C---:B------:R-:W-:Y:S02]  /*4cb0*/  ISETP.GT.AND P5, PT, R3.reuse, 0x30, PT ;  /* 0x000000300300780c */ /* 0x040fe40003fa4270 */
        /* <DEDUP_REMOVED lines=21> */
[----:B------:R-:W-:Y:S02]  /*4e10*/  ISETP.GT.AND P0, PT, R0, 0x8, P5 ;  /* 0x000000080000780c */ /* 0x000fe40002f04270 */
[----:B------:R-:W-:Y:S01]  /*4e20*/  @P3 STG.E desc[UR36][R6.64+0xc4], R51 ;  /* 0x0000c43306003986 */ /* 0x000fe2000c101924 */
[----:B------:R-:W-:-:S03]  /*4e30*/  ISETP.GT.AND P5, PT, R3, 0x40, PT ;  /* 0x000000400300780c */ /* 0x000fc60003fa4270 */
[----:B------:R1:W-:Y:S01]  /*4e40*/  @P2 STG.E desc[UR36][R4.64+0xe0], R11 ;  /* 0x0000e00b04002986 */ /* 0x0003e2000c101924 */
[----:B------:R-:W-:-:S03]  /*4e50*/  ISETP.GT.AND P3, PT, R0, RZ, P5 ;  /* 0x000000ff0000720c */ /* 0x000fc60002f64270 */
[----:B------:R-:W-:Y:S01]  /*4e60*/  @P1 STG.E desc[UR36][R4.64+0xe4], R53 ;  /* 0x0000e43504001986 */ /* 0x000fe2000c101924 */
[----:B------:R-:W-:Y:S01]  /*4e70*/  ISETP.GT.AND P1, PT, R3, 0x41, PT ;  /* 0x000000410300780c */ /* 0x000fe20003f24270 */
[----:B0-----:R-:W-:-:S03]  /*4e80*/  FMUL R9, R54, R88 ;  /* 0x0000005836097220 */ /* 0x001fc60000400000 */
[----:B------:R-:W-:Y:S02]  /*4e90*/  ISETP.GT.AND P2, PT, R0, RZ, P1 ;  /* 0x000000ff0000720c */ /* 0x000fe40000f44270 */
[----:B------:R0:W-:Y:S01]  /*4ea0*/  @P0 STG.E desc[UR36][R6.64+0xe0], R9 ;  /* 0x0000e00906000986 */ /* 0x0001e2000c101924 */
[-C--:B-1----:R-:W-:Y:S01]  /*4eb0*/  FMUL R11, R56, R88.reuse ;  /* 0x00000058380b7220 */ /* 0x082fe20000400000 */
[C---:B------:R-:W-:Y:S02]  /*4ec0*/  ISETP.GT.AND P0, PT, R0.reuse, 0x8, P5 ;  /* 0x000000080000780c */ /* 0x040fe40002f04270 */
[----:B------:R-:W-:Y:S01]  /*4ed0*/  @P4 STG.E desc[UR36][R6.64+0xe4], R55 ;  /* 0x0000e43706004986 */ /* 0x000fe2000c101924 */
[C---:B------:R-:W-:Y:S02]  /*4ee0*/  ISETP.GT.AND P1, PT, R0.reuse, 0x8, P1 ;  /* 0x000000080000780c */ /* 0x040fe40000f24270 */
[C---:B------:R-:W-:Y:S01]  /*4ef0*/  ISETP.GT.AND P5, PT, R3.reuse, 0x48, PT ;  /* 0x000000480300780c */ /* 0x040fe20003fa4270 */
[----:B------:R1:W-:Y:S03]  /*4f00*/  @P3 STG.E desc[UR36][R4.64+0x100], R11 ;  /* 0x0001000b04003986 */ /* 0x0003e6000c101924 */
[----:B------:R-:W-:Y:S01]  /*4f10*/  ISETP.GT.AND P4, PT, R0, RZ, P5 ;  /* 0x000000ff0000720c */ /* 0x000fe20002f84270 */
[----:B------:R-:W-:Y:S01]  /*4f20*/  @P2 STG.E desc[UR36][R4.64+0x104], R57 ;  /* 0x0001043904002986 */ /* 0x000fe2000c101924 */
[----:B------:R-:W-:Y:S01]  /*4f30*/  ISETP.GT.AND P2, PT, R3, 0x49, PT ;  /* 0x000000490300780c */ /* 0x000fe20003f44270 */
[----:B0-----:R-:W-:-:S03]  /*4f40*/  FMUL R9, R58, R88 ;  /* 0x000000583a097220 */ /* 0x001fc60000400000 */
[----:B------:R-:W-:Y:S02]  /*4f50*/  ISETP.GT.AND P3, PT, R0, RZ, P2 ;  /* 0x000000ff0000720c */ /* 0x000fe40001764270 */
[----:B------:R0:W-:Y:S01]  /*4f60*/  @P0 STG.E desc[UR36][R6.64+0x100], R9 ;  /* 0x0001000906000986 */ /* 0x0001e2000c101924 */
[----:B-1----:R-:W-:Y:S01]  /*4f70*/  FMUL R11, R60, R88 ;  /* 0x000000583c0b7220 */ /* 0x002fe20000400000 */
[C---:B------:R-:W-:Y:S02]  /*4f80*/  ISETP.GT.AND P2, PT, R0.reuse, 0x8, P2 ;  /* 0x000000080000780c */ /* 0x040fe40001744270 */
[----:B------:R-:W-:Y:S01]  /*4f90*/  @P1 STG.E desc[UR36][R6.64+0x104], R59 ;  /* 0x0001043b06001986 */ /* 0x000fe2000c101924 */
[----:B------:R-:W-:Y:S02]  /*4fa0*/  ISETP.GT.AND P1, PT, R0, 0x8, P5 ;  /* 0x000000080000780c */ /* 0x000fe40002f24270 */
[C---:B------:R-:W-:Y:S01]  /*4fb0*/  ISETP.GT.AND P5, PT, R3.reuse, 0x50, PT ;  /* 0x000000500300780c */ /* 0x040fe20003fa4270 */
[----:B------:R1:W-:Y:S01]  /*4fc0*/  @P4 STG.E desc[UR36][R4.64+0x120], R11 ;  /* 0x0001200b04004986 */ /* 0x0003e2000c101924 */
[----:B------:R-:W-:-:S03]  /*4fd0*/  ISETP.GT.AND P0, PT, R3, 0x51, PT ;  /* 0x000000510300780c */ /* 0x000fc60003f04270 */
[----:B------:R-:W-:Y:S01]  /*4fe0*/  @P3 STG.E desc[UR36][R4.64+0x124], R61 ;  /* 0x0001243d04003986 */ /* 0x000fe2000c101924 */
[----:B------:R-:W-:Y:S01]  /*4ff0*/  ISETP.GT.AND P3, PT, R0, RZ, P5 ;  /* 0x000000ff0000720c */ /* 0x000fe20002f64270 */
[-C--:B0-----:R-:W-:Y:S01]  /*5000*/  FMUL R9, R62, R88.reuse ;  /* 0x000000583e097220 */ /* 0x081fe20000400000 */
[C---:B------:R-:W-:Y:S02]  /*5010*/  ISETP.GT.AND P4, PT, R0.reuse, RZ, P0 ;  /* 0x000000ff0000720c */ /* 0x040fe40000784270 */
[----:B------:R-:W-:Y:S02]  /*5020*/  ISETP.GT.AND P0, PT, R0, 0x8, P0 ;  /* 0x000000080000780c */ /* 0x000fe40000704270 */
[----:B------:R0:W-:Y:S01]  /*5030*/  @P1 STG.E desc[UR36][R6.64+0x120], R9 ;  /* 0x0001200906001986 */ /* 0x0001e2000c101924 */
[----:B-1----:R-:W-:Y:S01]  /*5040*/  FMUL R11, R64, R88 ;  /* 0x00000058400b7220 */ /* 0x002fe20000400000 */
[----:B------:R-:W-:Y:S02]  /*5050*/  ISETP.GT.AND P1, PT, R0, 0x8, P5 ;  /* 0x000000080000780c */ /* 0x000fe40002f24270 */
[----:B------:R-:W-:Y:S01]  /*5060*/  @P2 STG.E desc[UR36][R6.64+0x124], R63 ;  /* 0x0001243f06002986 */ /* 0x000fe2000c101924 */
[----:B------:R-:W-:-:S03]  /*5070*/  ISETP.GT.AND P2, PT, R3, 0x58, PT ;  /* 0x000000580300780c */ /* 0x000fc60003f44270 */
[----:B------:R1:W-:Y:S01]  /*5080*/  @P3 STG.E desc[UR36][R4.64+0x140], R11 ;  /* 0x0001400b04003986 */ /* 0x0003e2000c101924 */
[C---:B------:R-:W-:Y:S02]  /*5090*/  ISETP.GT.AND P3, PT, R3.reuse, 0x59, PT ;  /* 0x000000590300780c */ /* 0x040fe40003f64270 */
[C---:B------:R-:W-:Y:S01]  /*50a0*/  ISETP.GT.AND P5, PT, R0.reuse, RZ, P2 ;  /* 0x000000ff0000720c */ /* 0x040fe200017a4270 */
[----:B------:R-:W-:Y:S01]  /*50b0*/  @P4 STG.E desc[UR36][R4.64+0x144], R65 ;  /* 0x0001444104004986 */ /* 0x000fe2000c101924 */
[----:B------:R-:W-:Y:S01]  /*50c0*/  ISETP.GT.AND P4, PT, R0, RZ, P3 ;  /* 0x000000ff0000720c */ /* 0x000fe20001f84270 */
[-C--:B0-----:R-:W-:Y:S01]  /*50d0*/  FMUL R9, R66, R88.reuse ;  /* 0x0000005842097220 */ /* 0x081fe20000400000 */
[C---:B------:R-:W-:Y:S02]  /*50e0*/  ISETP.GT.AND P2, PT, R0.reuse, 0x8, P2 ;  /* 0x000000080000780c */ /* 0x040fe40001744270 */
[----:B------:R-:W-:Y:S02]  /*50f0*/  ISETP.GT.AND P3, PT, R0, 0x8, P3 ;  /* 0x000000080000780c */ /* 0x000fe40001f64270 */
[----:B------:R0:W-:Y:S01]  /*5100*/  @P1 STG.E desc[UR36][R6.64+0x140], R9 ;  /* 0x0001400906001986 */ /* 0x0001e2000c101924 */
[----:B-1----:R-:W-:Y:S01]  /*5110*/  FMUL R11, R68, R88 ;  /* 0x00000058440b7220 */ /* 0x002fe20000400000 */
[----:B------:R-:W-:-:S02]  /*5120*/  ISETP.GT.AND P1, PT, R3, 0x61, PT ;  /* 0x000000610300780c */ /* 0x000fc40003f24270 */
[----:B------:R-:W-:Y:S01]  /*5130*/  @P0 STG.E desc[UR36][R6.64+0x144], R67 ;  /* 0x0001444306000986 */ /* 0x000fe2000c101924 */
[----:B------:R-:W-:-:S03]  /*5140*/  ISETP.GT.AND P0, PT, R3, 0x60, PT ;  /* 0x000000600300780c */ /* 0x000fc60003f04270 */
[----:B------:R1:W-:Y:S01]  /*5150*/  @P5 STG.E desc[UR36][R4.64+0x160], R11 ;  /* 0x0001600b04005986 */ /* 0x0003e2000c101924 */
[C---:B------:R-:W-:Y:S02]  /*5160*/  ISETP.GT.AND P5, PT, R0.reuse, RZ, P0 ;  /* 0x000000ff0000720c */ /* 0x040fe400007a4270 */
[C---:B------:R-:W-:Y:S01]  /*5170*/  ISETP.GT.AND P0, PT, R0.reuse, 0x8, P0 ;  /* 0x000000080000780c */ /* 0x040fe20000704270 */
[----:B------:R-:W-:Y:S01]  /*5180*/  @P4 STG.E desc[UR36][R4.64+0x164], R69 ;  /* 0x0001644504004986 */ /* 0x000fe2000c101924 */
[----:B------:R-:W-:Y:S01]  /*5190*/  ISETP.GT.AND P4, PT, R0, RZ, P1 ;  /* 0x000000ff0000720c */ /* 0x000fe20000f84270 */
[----:B0-----:R-:W-:Y:S01]  /*51a0*/  FMUL R9, R70, R88 ;  /* 0x0000005846097220 */ /* 0x001fe20000400000 */
[----:B------:R-:W-:-:S04]  /*51b0*/  ISETP.GT.AND P1, PT, R0, 0x8, P1 ;  /* 0x000000080000780c */ /* 0x000fc80000f24270 */
[----:B------:R0:W-:Y:S01]  /*51c0*/  @P2 STG.E desc[UR36][R6.64+0x160], R9 ;  /* 0x0001600906002986 */ /* 0x0001e2000c101924 */
[----:B-1----:R-:W-:Y:S01]  /*51d0*/  FMUL R11, R72, R88 ;  /* 0x00000058480b7220 */ /* 0x002fe20000400000 */
[C---:B------:R-:W-:Y:S02]  /*51e0*/  ISETP.GT.AND P2, PT, R3.reuse, 0x68, PT ;  /* 0x000000680300780c */ /* 0x040fe40003f44270 */
        /* <DEDUP_REMOVED lines=22> */
[-C--:B-1----:R-:W-:Y:S01]  /*5350*/  FMUL R11, R80, R88.reuse ;  /* 0x00000058500b7220 */ /* 0x082fe20000400000 */
[C---:B------:R-:W-:Y:S02]  /*5360*/  ISETP.GT.AND P2, PT, R3.reuse, 0x78, PT ;  /* 0x000000780300780c */ /* 0x040fe40003f44270 */
[----:B------:R-:W-:Y:S01]  /*5370*/  @P3 STG.E desc[UR36][R6.64+0x1a4], R79 ;  /* 0x0001a44f06003986 */ /* 0x000fe2000c101924 */
[----:B------:R-:W-:Y:S01]  /*5380*/  ISETP.GT.AND P3, PT, R3, 0x79, PT ;  /* 0x000000790300780c */ /* 0x000fe20003f64270 */
[-C--:B------:R-:W-:Y:S02]  /*5390*/  FMUL R3, R82, R88.reuse ;  /* 0x0000005852037220 */ /* 0x080fe40000400000 */
[----:B------:R1:W-:Y:S01]  /*53a0*/  @P5 STG.E desc[UR36][R4.64+0x1c0], R11 ;  /* 0x0001c00b04005986 */ /* 0x0003e2000c101924 */
[C---:B------:R-:W-:Y:S02]  /*53b0*/  ISETP.GT.AND P5, PT, R0.reuse, RZ, P3 ;  /* 0x000000ff0000720c */ /* 0x040fe40001fa4270 */
[C---:B------:R-:W-:Y:S01]  /*53c0*/  ISETP.GT.AND P3, PT, R0.reuse, 0x8, P3 ;  /* 0x000000080000780c */ /* 0x040fe20001f64270 */
[----:B------:R-:W-:Y:S01]  /*53d0*/  @P4 STG.E desc[UR36][R4.64+0x1c4], R81 ;  /* 0x0001c45104004986 */ /* 0x000fe2000c101924 */
[----:B------:R-:W-:Y:S01]  /*53e0*/  ISETP.GT.AND P4, PT, R0, RZ, P2 ;  /* 0x000000ff0000720c */ /* 0x000fe20001784270 */
[-C--:B0-----:R-:W-:Y:S01]  /*53f0*/  FMUL R9, R84, R88.reuse ;  /* 0x0000005854097220 */ /* 0x081fe20000400000 */
[----:B------:R-:W-:Y:S01]  /*5400*/  ISETP.GT.AND P2, PT, R0, 0x8, P2 ;  /* 0x000000080000780c */ /* 0x000fe20001744270 */
[----:B------:R-:W-:Y:S04]  /*5410*/  @P0 STG.E desc[UR36][R6.64+0x1c0], R3 ;  /* 0x0001c00306000986 */ /* 0x000fe8000c101924 */
[----:B------:R-:W-:Y:S01]  /*5420*/  @P1 STG.E desc[UR36][R6.64+0x1c4], R83 ;  /* 0x0001c45306001986 */ /* 0x000fe2000c101924 */
[----:B-1----:R-:W-:-:S05]  /*5430*/  FMUL R11, R86, R88 ;  /* 0x00000058560b7220 */ /* 0x002fca0000400000 */
[----:B------:R-:W-:Y:S04]  /*5440*/  @P4 STG.E desc[UR36][R4.64+0x1e0], R9 ;  /* 0x0001e00904004986 */ /* 0x000fe8000c101924 */
[----:B------:R0:W-:Y:S02]  /*5450*/  @P5 STG.E desc[UR36][R4.64+0x1e4], R85 ;  /* 0x0001e45504005986 */ /* 0x0001e4000c101924 */
[----:B0-----:R-:W-:Y:S02]  /*5460*/  @P2 IMAD.MOV.U32 R4, RZ, RZ, R6 ;  /* 0x000000ffff042224 */ /* 0x001fe400078e0006 */
[----:B------:R-:W-:-:S05]  /*5470*/  @P2 IMAD.MOV.U32 R5, RZ, RZ, R7 ;  /* 0x000000ffff052224 */ /* 0x000fca00078e0007 */
[----:B------:R0:W-:Y:S04]  /*5480*/  @P2 STG.E desc[UR36][R4.64+0x1e0], R11 ;  /* 0x0001e00b04002986 */ /* 0x0001e8000c101924 */
[----:B------:R0:W-:Y:S02]  /*5490*/  @P3 STG.E desc[UR36][R6.64+0x1e4], R87 ;  /* 0x0001e45706003986 */ /* 0x0001e4000c101924 */
.L_x_158:
[----:B------:R-:W-:Y:S05]  /*54a0*/  BSYNC B0 ;  /* 0x0000000000007941 */ /* 0x000fea0003800000 */
.L_x_32:
[----:B0-----:R-:W2:Y:S01]  /*54b0*/  LDL.64 R4, [R1] ;  /* 0x0000000001047983 */ /* 0x001ea20000100a00 */
[----:B------:R-:W-:Y:S01]  /*54c0*/  ULDC.64 UR4, c[0x0][0x650] ;  /* 0x0001940000047ab9 */ /* 0x000fe20000000a00 */
[----:B------:R-:W-:Y:S02]  /*54d0*/  IMAD.U32 R0, RZ, RZ, UR44 ;  /* 0x0000002cff007e24 */ /* 0x000fe4000f8e00ff */
[----:B------:R-:W-:Y:S02]  /*54e0*/  IMAD.MOV.U32 R22, RZ, RZ, -0x1 ;  /* 0xffffffffff167424 */ /* 0x000fe400078e00ff */
[----:B------:R0:W-:Y:S01]  /*54f0*/  SYNCS.ARRIVE.TRANS64.A1T0 RZ, [R0+UR46], RZ ;  /* 0x000000ff00ff79a7 */ /* 0x0001e2000810002e */
[----:B------:R-:W-:Y:S02]  /*5500*/  IMAD.MOV.U32 R18, RZ, RZ, -0x1 ;  /* 0xffffffffff127424 */ /* 0x000fe400078e00ff */
[----:B------:R-:W-:Y:S01]  /*5510*/  IMAD.MOV.U32 R19, RZ, RZ, -0x1 ;  /* 0xffffffffff137424 */ /* 0x000fe200078e00ff */
[----:B0-----:R-:W-:-:S02]  /*5520*/  PRMT R0, RZ, 0x7610, R0 ;  /* 0x00007610ff007816 */ /* 0x001fc40000000000 */
[----:B--2---:R-:W-:-:S05]  /*5530*/  LEA R16, P0, R4, R16, 0x1 ;  /* 0x0000001004107211 */ /* 0x004fca00078008ff */
[----:B------:R-:W-:Y:S01]  /*5540*/  IMAD.X R17, R98, 0x1, R17, P0 ;  /* 0x0000000162117824 */ /* 0x000fe200000e0611 */
[----:B------:R-:W-:-:S04]  /*5550*/  ISETP.GE.U32.AND P0, PT, R16, UR4, PT ;  /* 0x0000000410007c0c */ /* 0x000fc8000bf06070 */
[----:B------:R-:W-:-:S13]  /*5560*/  ISETP.GE.U32.AND.EX P0, PT, R17, UR5, PT, P0 ;  /* 0x0000000511007c0c */ /* 0x000fda000bf06100 */
[----:B------:R-:W-:Y:S05]  /*5570*/  @P0 BRA `(.L_x_159) ;  /* 0x00000004004c0947 */ /* 0x000fea0003800000 */
[----:B-1-3--:R-:W0:Y:S01]  /*5580*/  LDC.64 R10, c[0x0][0x628] ;  /* 0x00018a00ff0a7b82 */ /* 0x00ae220000000a00 */
[----:B------:R-:W1:Y:S01]  /*5590*/  S2R R12, SR_CTAID.X ;  /* 0x00000000000c7919 */ /* 0x000e620000002500 */
[----:B------:R-:W-:Y:S02]  /*55a0*/  IMAD.MOV.U32 R8, RZ, RZ, R16 ;  /* 0x000000ffff087224 */ /* 0x000fe400078e0010 */
[----:B------:R-:W-:Y:S01]  /*55b0*/  IMAD.MOV.U32 R9, RZ, RZ, R17 ;  /* 0x000000ffff097224 */ /* 0x000fe200078e0011 */
[----:B------:R-:W2:Y:S03]  /*55c0*/  S2R R18, SR_CTAID.Y ;  /* 0x0000000000127919 */ /* 0x000ea60000002600 */
[----:B------:R-:W3:Y:S08]  /*55d0*/  LDC R0, c[0x0][0x630] ;  /* 0x00018c00ff007b82 */ /* 0x000ef00000000800 */
[----:B------:R-:W1:Y:S01]  /*55e0*/  LDC.64 R14, c[0x0][0x620] ;  /* 0x00018800ff0e7b82 */ /* 0x000e620000000a00 */
[----:B0-----:R-:W-:-:S04]  /*55f0*/  ISETP.NE.U32.AND P0, PT, R10, RZ, PT ;  /* 0x000000ff0a00720c */ /* 0x001fc80003f05070 */
[----:B------:R-:W-:-:S13]  /*5600*/  ISETP.NE.AND.EX P0, PT, R11, RZ, PT, P0 ;  /* 0x000000ff0b00720c */ /* 0x000fda0003f05300 */
[----:B-123--:R-:W-:Y:S05]  /*5610*/  @!P0 BRA `(.L_x_160) ;  /* 0x0000000000288947 */ /* 0x00efea0003800000 */
[----:B------:R-:W0:Y:S02]  /*5620*/  LDC R3, c[0x0][0x634] ;  /* 0x00018d00ff037b82 */ /* 0x000e240000000800 */
[----:B0-----:R-:W-:-:S05]  /*5630*/  IADD3 R3, P0, R16, R3, RZ ;  /* 0x0000000310037210 */ /* 0x001fca0007f1e0ff */
[----:B------:R-:W-:-:S04]  /*5640*/  IMAD.X R13, RZ, RZ, R17, P0 ;  /* 0x000000ffff0d7224 */ /* 0x000fc800000e0611 */
[----:B------:R-:W-:-:S04]  /*5650*/  IMAD.WIDE.U32 R4, R13, R10, RZ ;  /* 0x0000000a0d047225 */ /* 0x000fc800078e00ff */
[----:B----4-:R-:W-:-:S04]  /*5660*/  IMAD.WIDE.U32 R6, P0, R3, R11, R4 ;  /* 0x0000000b03067225 */ /* 0x010fc80007800004 */
[----:B------:R-:W-:-:S04]  /*5670*/  IMAD.WIDE.U32 R4, R3, R10, RZ ;  /* 0x0000000a03047225 */ /* 0x000fc800078e00ff */
[----:B------:R-:W-:Y:S01]  /*5680*/  IMAD.X R9, RZ, RZ, RZ, P0 ;  /* 0x000000ffff097224 */ /* 0x000fe200000e06ff */
[----:B------:R-:W-:Y:S01]  /*5690*/  IADD3 RZ, P0, R5, R6, RZ ;  /* 0x0000000605ff7210 */ /* 0x000fe20007f1e0ff */
[----:B------:R-:W-:-:S04]  /*56a0*/  IMAD.MOV.U32 R8, RZ, RZ, R7 ;  /* 0x000000ffff087224 */ /* 0x000fc800078e0007 */
[----:B------:R-:W-:-:S08]  /*56b0*/  IMAD.WIDE.U32.X R8, R13, R11, R8, P0 ;  /* 0x0000000b0d087225 */ /* 0x000fd000000e0408 */
.L_x_160:
[-CC-:B------:R-:W-:Y:S01]  /*56c0*/  SHF.R.U64 R19, R8, R0.reuse, R9.reuse ;  /* 0x0000000008137219 */ /* 0x180fe20000001209 */
[----:B------:R-:W0:Y:S01]  /*56d0*/  LDC.64 R24, c[0x0][0x640] ;  /* 0x00019000ff187b82 */ /* 0x000e220000000a00 */
[----:B------:R-:W-:Y:S01]  /*56e0*/  SHF.R.U32.HI R0, RZ, R0, R9 ;  /* 0x00000000ff007219 */ /* 0x000fe20000011609 */
[----:B------:R-:W-:Y:S01]  /*56f0*/  ULDC UR4, c[0x0][0x150] ;  /* 0x0000540000047ab9 */ /* 0x000fe20000000800 */
[----:B------:R-:W-:Y:S02]  /*5700*/  IADD3 R3, P0, RZ, -R19, RZ ;  /* 0x80000013ff037210 */ /* 0x000fe40007f1e0ff */
[----:B----4-:R-:W-:-:S03]  /*5710*/  I2FP.F32.U32 R7, R12 ;  /* 0x0000000c00077245 */ /* 0x010fc60000201000 */
[----:B------:R-:W1:Y:S01]  /*5720*/  LDC R6, c[0x0][0x618] ;  /* 0x00018600ff067b82 */ /* 0x000e620000000800 */
[----:B------:R-:W-:Y:S02]  /*5730*/  IMAD.X R5, RZ, RZ, ~R0, P0 ;  /* 0x000000ffff057224 */ /* 0x000fe400000e0e00 */
[----:B------:R-:W-:Y:S01]  /*5740*/  FMUL R7, R7, UR4 ;  /* 0x0000000407077c20 */ /* 0x000fe20008400000 */
[----:B------:R-:W-:Y:S01]  /*5750*/  ULDC UR4, c[0x0][0x154] ;  /* 0x0000550000047ab9 */ /* 0x000fe20000000800 */
[-C--:B------:R-:W-:Y:S02]  /*5760*/  IMAD R0, R5, R14.reuse, RZ ;  /* 0x0000000e05007224 */ /* 0x080fe400078e02ff */
[C---:B------:R-:W-:Y:S01]  /*5770*/  IMAD.WIDE.U32 R4, R3.reuse, R14, R16 ;  /* 0x0000000e03047225 */ /* 0x040fe200078e0010 */
[----:B------:R-:W2:Y:S01]  /*5780*/  LDC R8, c[0x0][0x608] ;  /* 0x00018200ff087b82 */ /* 0x000ea20000000800 */
[----:B------:R-:W3:Y:S02]  /*5790*/  F2I.U32.TRUNC.NTZ R7, R7 ;  /* 0x0000000700077305 */ /* 0x000ee4000020f000 */
[----:B------:R-:W-:Y:S01]  /*57a0*/  IMAD R3, R3, R15, R0 ;  /* 0x0000000f03037224 */ /* 0x000fe200078e0200 */
[----:B------:R-:W-:-:S03]  /*57b0*/  I2FP.F32.U32 R0, R18 ;  /* 0x0000001200007245 */ /* 0x000fc60000201000 */
[----:B------:R-:W-:Y:S01]  /*57c0*/  IMAD.IADD R3, R5, 0x1, R3 ;  /* 0x0000000105037824 */ /* 0x000fe200078e0203 */
[----:B------:R-:W4:Y:S01]  /*57d0*/  LDC R11, c[0x0][0x658] ;  /* 0x00019600ff0b7b82 */ /* 0x000f220000000800 */
[----:B0-----:R-:W-:-:S04]  /*57e0*/  ISETP.NE.U32.AND P0, PT, R24, RZ, PT ;  /* 0x000000ff1800720c */ /* 0x001fc80003f05070 */
[----:B------:R-:W-:-:S03]  /*57f0*/  ISETP.NE.AND.EX P0, PT, R25, RZ, PT, P0 ;  /* 0x000000ff1900720c */ /* 0x000fc60003f05300 */
[----:B------:R-:W0:Y:S01]  /*5800*/  LDC R9, c[0x0][0x144] ;  /* 0x00005100ff097b82 */ /* 0x000e220000000800 */
[-C--:B-1----:R-:W-:Y:S01]  /*5810*/  SHF.R.U64 R10, R4, R6.reuse, R3 ;  /* 0x00000006040a7219 */ /* 0x082fe20000001203 */
[----:B---3--:R-:W-:Y:S01]  /*5820*/  IMAD.MOV R7, RZ, RZ, -R7 ;  /* 0x000000ffff077224 */ /* 0x008fe200078e0a07 */
[----:B------:R-:W-:Y:S01]  /*5830*/  SHF.R.U32.HI R3, RZ, R6, R3 ;  /* 0x00000006ff037219 */ /* 0x000fe20000011603 */
[----:B------:R-:W-:-:S04]  /*5840*/  FMUL R6, R0, UR4 ;  /* 0x0000000400067c20 */ /* 0x000fc80008400000 */
[----:B------:R-:W1:Y:S01]  /*5850*/  LDC R21, c[0x0][0x148] ;  /* 0x00005200ff157b82 */ /* 0x000e620000000800 */
[----:B------:R3:W0:Y:S01]  /*5860*/  F2I.U32.TRUNC.NTZ R14, R6 ;  /* 0x00000006000e7305 */ /* 0x000622000020f000 */
[-CC-:B--2---:R-:W-:Y:S02]  /*5870*/  SHF.R.U64 R13, R10, R8.reuse, R3.reuse ;  /* 0x000000080a0d7219 */ /* 0x184fe40000001203 */
[----:B------:R-:W-:-:S04]  /*5880*/  SHF.R.U32.HI R0, RZ, R8, R3 ;  /* 0x00000008ff007219 */ /* 0x000fc80000011603 */
[----:B------:R-:W2:Y:S01]  /*5890*/  LDC R20, c[0x0][0x648] ;  /* 0x00019200ff147b82 */ /* 0x000ea20000000800 */
[-CC-:B----4-:R-:W-:Y:S02]  /*58a0*/  SHF.R.U64 R15, R13, R11.reuse, R0.reuse ;  /* 0x0000000b0d0f7219 */ /* 0x190fe40000001200 */
[----:B------:R-:W-:-:S03]  /*58b0*/  SHF.R.U32.HI R5, RZ, R11, R0 ;  /* 0x0000000bff057219 */ /* 0x000fc60000011600 */
[----:B------:R-:W-:Y:S02]  /*58c0*/  IMAD.MOV.U32 R4, RZ, RZ, R15 ;  /* 0x000000ffff047224 */ /* 0x000fe400078e000f */
[----:B------:R-:W4:Y:S01]  /*58d0*/  LDC R26, c[0x0][0x638] ;  /* 0x00018e00ff1a7b82 */ /* 0x000f220000000800 */
[----:B0-----:R-:W-:-:S07]  /*58e0*/  IMAD R22, R9, R7, R12 ;  /* 0x0000000709167224 */ /* 0x001fce00078e020c */
[----:B------:R-:W0:Y:S08]  /*58f0*/  LDC R27, c[0x0][0x610] ;  /* 0x00018400ff1b7b82 */ /* 0x000e300000000800 */
[----:B------:R-:W0:Y:S01]  /*5900*/  LDC R28, c[0x0][0x600] ;  /* 0x00018000ff1c7b82 */ /* 0x000e220000000800 */
[----:B-123--:R-:W-:Y:S05]  /*5910*/  @!P0 BRA `(.L_x_161) ;  /* 0x0000000000288947 */ /* 0x00efea0003800000 */
[----:B------:R-:W1:Y:S02]  /*5920*/  LDC R0, c[0x0][0x64c] ;  /* 0x00019300ff007b82 */ /* 0x000e640000000800 */
[----:B-1----:R-:W-:-:S05]  /*5930*/  IADD3 R3, P0, R15, R0, RZ ;  /* 0x000000000f037210 */ /* 0x002fca0007f1e0ff */
        /* <DEDUP_REMOVED lines=8> */
.L_x_161:
[----:B------:R-:W-:Y:S01]  /*59c0*/  ISETP.NE.AND P0, PT, R2, 0x1, PT ;  /* 0x000000010200780c */ /* 0x000fe20003f05270 */
[----:B------:R-:W-:Y:S01]  /*59d0*/  IMAD.MOV R14, RZ, RZ, -R14 ;  /* 0x000000ffff0e7224 */ /* 0x000fe200078e0a0e */
[----:B------:R-:W-:Y:S02]  /*59e0*/  SHF.R.U64 R0, R4, R20, R5 ;  /* 0x0000001404007219 */ /* 0x000fe40000001205 */
[----:B------:R-:W-:Y:S02]  /*59f0*/  LOP3.LUT R3, R13, R100, RZ, 0xc0, !PT ;  /* 0x000000640d037212 */ /* 0x000fe400078ec0ff */
[----:B------:R-:W-:Y:S01]  /*5a00*/  LOP3.LUT R5, R10, R99, RZ, 0xc0, !PT ;  /* 0x000000630a057212 */ /* 0x000fe200078ec0ff */
[----:B------:R-:W-:Y:S02]  /*5a10*/  IMAD.MOV R4, RZ, RZ, -R0 ;  /* 0x000000ffff047224 */ /* 0x000fe400078e0a00 */
[----:B------:R-:W-:Y:S02]  /*5a20*/  IMAD R3, R96, R0, R3 ;  /* 0x0000000060037224 */ /* 0x000fe400078e0203 */
[----:B----4-:R-:W-:-:S02]  /*5a30*/  IMAD R0, R4, R26, R15 ;  /* 0x0000001a04007224 */ /* 0x010fc400078e020f */
[----:B------:R-:W-:Y:S02]  /*5a40*/  @P0 IMAD R22, R21, R14, R18 ;  /* 0x0000000e15160224 */ /* 0x000fe400078e0212 */
[----:B------:R-:W-:Y:S02]  /*5a50*/  IMAD.MOV.U32 R4, RZ, RZ, 0x1 ;  /* 0x00000001ff047424 */ /* 0x000fe400078e00ff */
[----:B0-----:R-:W-:Y:S02]  /*5a60*/  IMAD R22, R3, R27, R22 ;  /* 0x0000001b03167224 */ /* 0x001fe400078e0216 */
[----:B------:R-:W-:Y:S01]  /*5a70*/  IMAD R3, R0, R28, R5 ;  /* 0x0000001c00037224 */ /* 0x000fe200078e0205 */
[----:B------:R-:W-:-:S04]  /*5a80*/  PRMT R0, R4, 0x7610, R0 ;  /* 0x0000761004007816 */ /* 0x000fc80000000000 */
[----:B------:R-:W-:Y:S02]  /*5a90*/  SEL R18, R3, R22, !P0 ;  /* 0x0000001603127207 */ /* 0x000fe40004000000 */
[----:B------:R-:W-:-:S07]  /*5aa0*/  SEL R22, R22, R3, !P0 ;  /* 0x0000000316167207 */ /* 0x000fce0004000000 */
.L_x_159:
[----:B------:R-:W-:Y:S01]  /*5ab0*/  LOP3.LUT P0, RZ, R0, 0xff, RZ, 0xc0, !PT ;  /* 0x000000ff00ff7812 */ /* 0x000fe2000780c0ff */
[----:B------:R-:W-:Y:S01]  /*5ac0*/  UIMAD.WIDE.U32 UR4, UR38, -0x33333333, URZ ;  /* 0xcccccccd260478a5 */ /* 0x000fe2000f8e003f */
[----:B------:R-:W-:-:S03]  /*5ad0*/  LOP3.LUT R103, R103, 0x1, RZ, 0x3c, !PT ;  /* 0x0000000167677812 */ /* 0x000fc600078e3cff */
[----:B------:R-:W-:-:S04]  /*5ae0*/  USHF.R.U32.HI UR4, URZ, 0x2, UR5 ;  /* 0x000000023f047899 */ /* 0x000fc80008011605 */
[----:B------:R-:W-:-:S04]  /*5af0*/  UIMAD UR38, UR4, -0x5, UR38 ;  /* 0xfffffffb042678a4 */ /* 0x000fc8000f8e0226 */
[----:B------:R-:W-:Y:S08]  /*5b00*/  @P0 BRA `(.L_x_162) ;  /* 0xffffffb8008c0947 */ /* 0x000ff0000383ffff */
[----:B------:R-:W-:Y:S05]  /*5b10*/  EXIT ;  /* 0x000000000000794d */ /* 0x000fea0003800000 */
.L_x_13:
[----:B------:R-:W-:-:S08]  /*5b20*/  ISETP.NE.AND P0, PT, R14, RZ, PT ;  /* 0x000000ff0e00720c */ /* 0x000fd00003f05270 */
[----:B0-----:R-:W0:-:S00]  /*5b30*/  USETMAXREG.DEALLOC.CTAPOOL 0x28 ;  /* 0x00000028000079c8 */ /* 0x001e0000080e0500 */
[----:B------:R-:W-:Y:S05]  /*5b40*/  @P0 EXIT ;  /* 0x000000000000094d */ /* 0x000fea0003800000 */
[----:B0-----:R-:W-:Y:S01]  /*5b50*/  LOP3.LUT P0, RZ, R3, 0xff, RZ, 0xc0, !PT ;  /* 0x000000ff03ff7812 */ /* 0x001fe2000780c0ff */
[----:B------:R-:W-:Y:S02]  /*5b60*/  IMAD.MOV.U32 R3, RZ, RZ, 0x1 ;  /* 0x00000001ff037424 */ /* 0x000fe400078e00ff */
[----:B------:R-:W-:-:S10]  /*5b70*/  IMAD.MOV.U32 R8, RZ, RZ, RZ ;  /* 0x000000ffff087224 */ /* 0x000fd400078e00ff */
[----:B------:R-:W-:Y:S05]  /*5b80*/  @!P0 BRA `(.L_x_163) ;  /* 0x0000000c000c8947 */ /* 0x000fea0003800000 */
[----:B------:R-:W-:Y:S01]  /*5b90*/  LOP3.LUT P0, RZ, R4, 0x1f, RZ, 0xc0, !PT ;  /* 0x0000001f04ff7812 */ /* 0x000fe2000780c0ff */
[----:B------:R-:W-:Y:S01]  /*5ba0*/  ULDC UR5, c[0x0][0x658] ;  /* 0x0001960000057ab9 */ /* 0x000fe20000000800 */
[----:B------:R-:W-:Y:S01]  /*5bb0*/  UMOV UR6, 0xffffffff ;  /* 0xffffffff00067882 */ /* 0x000fe20000000000 */
[----:B------:R-:W-:Y:S01]  /*5bc0*/  BSSY B0, `(.L_x_163) ;  /* 0x00000bf000007945 */ /* 0x000fe20003800000 */
[----:B------:R-:W-:Y:S01]  /*5bd0*/  USHF.L.U32 UR6, UR6, UR5, URZ ;  /* 0x0000000506067299 */ /* 0x000fe2000800063f */
[C---:B------:R-:W-:Y:S01]  /*5be0*/  ISETP.NE.AND P2, PT, R5.reuse, RZ, PT ;  /* 0x000000ff0500720c */ /* 0x040fe20003f45270 */
[----:B------:R-:W-:Y:S01]  /*5bf0*/  IMAD.MOV.U32 R10, RZ, RZ, 0x1 ;  /* 0x00000001ff0a7424 */ /* 0x000fe200078e00ff */
[----:B------:R-:W-:Y:S01]  /*5c00*/  ISETP.NE.OR P0, PT, R5, RZ, !P0 ;  /* 0x000000ff0500720c */ /* 0x000fe20004705670 */
[----:B------:R-:W-:Y:S01]  /*5c10*/  IMAD.MOV.U32 R3, RZ, RZ, 0x1 ;  /* 0x00000001ff037424 */ /* 0x000fe200078e00ff */
[----:B------:R-:W-:Y:S01]  /*5c20*/  LOP3.LUT R9, R23, 0x2, RZ, 0xfc, !PT ;  /* 0x0000000217097812 */ /* 0x000fe200078efcff */
[----:B------:R-:W-:Y:S01]  /*5c30*/  IMAD.MOV.U32 R8, RZ, RZ, RZ ;  /* 0x000000ffff087224 */ /* 0x000fe200078e00ff */
[----:B------:R-:W-:Y:S01]  /*5c40*/  ULDC UR4, c[0x0][0x600] ;  /* 0x0001800000047ab9 */ /* 0x000fe20000000800 */
[----:B------:R-:W-:Y:S01]  /*5c50*/  UMOV UR7, 0x1 ;  /* 0x0000000100077882 */ /* 0x000fe20000000000 */
[----:B------:R-:W-:-:S02]  /*5c60*/  UIADD3 UR19, UR40, 0x1, URZ ;  /* 0x0000000128137890 */ /* 0x000fc4000fffe03f */
[----:B------:R-:W-:Y:S02]  /*5c70*/  UIADD3 UR15, UR4, -0x1, URZ ;  /* 0xffffffff040f7890 */ /* 0x000fe4000fffe03f */
[----:B------:R-:W-:Y:S02]  /*5c80*/  USHF.L.U32 UR17, UR7, UR5, URZ ;  /* 0x0000000507117299 */ /* 0x000fe4000800063f */
[----:B------:R-:W-:Y:S01]  /*5c90*/  ULOP3.LUT UR16, URZ, UR6, URZ, 0x33, !UPT ;  /* 0x000000063f107292 */ /* 0x000fe2000f8e333f */
[----:B------:R-:W-:-:S11]  /*5ca0*/  ULDC.64 UR20, c[0x0][0x198] ;  /* 0x0000660000147ab9 */ /* 0x000fd60000000a00 */
.L_x_175:
[----:B------:R-:W-:-:S03]  /*5cb0*/  UMOV UR4, 0xffffffff ;  /* 0xffffffff00047882 */ /* 0x000fc60000000000 */
[----:B------:R-:W-:Y:S05]  /*5cc0*/  BRA.DIV UR4, `(.L_x_164) ;  /* 0x0000000e04fc7947 */ /* 0x000fea000b800000 */
[----:B------:R-:W-:-:S13]  /*5cd0*/  ELECT P6, URZ, PT ;  /* 0x00000000003f782f */ /* 0x000fda00038c0000 */
.L_x_189:
[----:B------:R-:W0:Y:S01]  /*5ce0*/  LDC R4, c[0x0][0x28c] ;  /* 0x0000a300ff047b82 */ /* 0x000e220000000800 */
[----:B------:R-:W-:Y:S01]  /*5cf0*/  BSSY B1, `(.L_x_165) ;  /* 0x0000037000017945 */ /* 0x000fe20003800000 */
[----:B0-----:R-:W-:-:S13]  /*5d00*/  ISETP.LT.OR P6, PT, R4, 0x1, !P6 ;  /* 0x000000010400780c */ /* 0x001fda00077c1670 */
[----:B------:R-:W-:Y:S05]  /*5d10*/  @P6 BRA `(.L_x_166) ;  /* 0x0000000000d06947 */ /* 0x000fea0003800000 */
[----:B------:R-:W-:Y:S02]  /*5d20*/  IMAD.SHL.U32 R18, R18, 0x80, RZ ;  /* 0x0000008012127824 */ /* 0x000fe400078e00ff */
[----:B------:R-:W-:Y:S02]  /*5d30*/  IMAD.SHL.U32 R22, R22, 0x40, RZ ;  /* 0x0000004016167824 */ /* 0x000fe400078e00ff */
[----:B------:R-:W-:Y:S02]  /*5d40*/  IMAD.MOV.U32 R13, RZ, RZ, RZ ;  /* 0x000000ffff0d7224 */ /* 0x000fe400078e00ff */
[----:B------:R-:W-:Y:S02]  /*5d50*/  IMAD.U32 R14, RZ, RZ, UR19 ;  /* 0x00000013ff0e7e24 */ /* 0x000fe4000f8e00ff */
[----:B------:R-:W-:Y:S02]  /*5d60*/  IMAD.MOV.U32 R4, RZ, RZ, R3 ;  /* 0x000000ffff047224 */ /* 0x000fe400078e0003 */
[----:B------:R-:W-:-:S07]  /*5d70*/  IMAD.MOV.U32 R5, RZ, RZ, R8 ;  /* 0x000000ffff057224 */ /* 0x000fce00078e0008 */
.L_x_170:
[----:B------:R-:W0:Y:S01]  /*5d80*/  S2R R7, SR_CgaCtaId ;  /* 0x0000000000077919 */ /* 0x000e220000008800 */
[----:B------:R-:W-:-:S04]  /*5d90*/  MOV R6, 0x400 ;  /* 0x0000040000067802 */ /* 0x000fc80000000f00 */
[----:B0-----:R-:W-:Y:S02]  /*5da0*/  LEA R12, R7, R6, 0x18 ;  /* 0x00000006070c7211 */ /* 0x001fe400078ec0ff */
[----:B------:R-:W-:Y:S01]  /*5db0*/  SHF.L.U32 R6, R4, 0x1f, RZ ;  /* 0x0000001f04067819 */ /* 0x000fe200000006ff */
[----:B------:R-:W0:Y:S02]  /*5dc0*/  @!P2 LDC R7, c[0x0][0x500] ;  /* 0x00014000ff07ab82 */ /* 0x000e240000000800 */
[----:B------:R-:W-:-:S04]  /*5dd0*/  IMAD R11, R5, 0x8, R12 ;  /* 0x00000008050b7824 */ /* 0x000fc800078e020c */
[----:B------:R-:W1:Y:S02]  /*5de0*/  SYNCS.PHASECHK.TRANS64.TRYWAIT P1, [R11+URZ+0x28], R6 ;  /* 0x000028060b0075a7 */ /* 0x000e64000802017f */
[----:B-1----:R-:W-:Y:S05]  /*5df0*/  @!P1 BRA `(.L_x_167) ;  /* 0x0000000c00d09947 */ /* 0x002fea0003800000 */
.L_x_190:
[----:B-1----:R-:W-:Y:S01]  /*5e00*/  PRMT R6, R9, 0x9910, RZ ;  /* 0x0000991009067816 */ /* 0x002fe200000000ff */
[----:B0-----:R0:W-:Y:S03]  /*5e10*/  @!P2 SYNCS.ARRIVE.TRANS64 RZ, [R11+URZ], R7 ;  /* 0x000000070bffa9a7 */ /* 0x0011e6000800003f */
[----:B------:R-:W-:-:S13]  /*5e20*/  ISETP.NE.AND P1, PT, R6, 0x2, PT ;  /* 0x000000020600780c */ /* 0x000fda0003f25270 */
[----:B0-----:R-:W-:Y:S05]  /*5e30*/  @P1 BRA `(.L_x_168) ;  /* 0x0000000000041947 */ /* 0x001fea0003800000 */
[----:B------:R-:W-:Y:S01]  /*5e40*/  BPT.TRAP 0x1 ;  /* 0x000000040000795c */ /* 0x000fe20000300000 */
.L_x_168:
[----:B------:R-:W-:Y:S05]  /*5e50*/  @P0 BRA `(.L_x_169) ;  /* 0x0000000000040947 */ /* 0x000fea0003800000 */
[----:B------:R-:W-:Y:S01]  /*5e60*/  BPT.TRAP 0x1 ;  /* 0x000000040000795c */ /* 0x000fe20000300000 */
.L_x_169:
[--C-:B------:R-:W-:Y:S01]  /*5e70*/  IMAD R6, R5, 0x2000, R12.reuse ;  /* 0x0000200005067824 */ /* 0x100fe200078e020c */
[----:B------:R-:W-:Y:S01]  /*5e80*/  R2UR UR9, R11 ;  /* 0x000000000b0972ca */ /* 0x000fe200000e0000 */
[C---:B------:R-:W-:Y:S01]  /*5e90*/  IMAD R12, R5.reuse, 0x4000, R12 ;  /* 0x00004000050c7824 */ /* 0x040fe200078e020c */
[----:B------:R-:W-:Y:S01]  /*5ea0*/  UIADD3 UR4, UP0, UR20, 0xf0, URZ ;  /* 0x000000f014047890 */ /* 0x000fe2000ff1e03f */
[----:B------:R-:W-:Y:S01]  /*5eb0*/  VIADD R14, R14, 0xffffffff ;  /* 0xffffffff0e0e7836 */ /* 0x000fe20000000000 */
[----:B------:R-:W-:Y:S01]  /*5ec0*/  R2UR UR5, R6 ;  /* 0x00000000060572ca */ /* 0x000fe200000e0000 */
[----:B------:R-:W-:Y:S01]  /*5ed0*/  UIADD3 UR22, UP1, UR20, 0x1f0, URZ ;  /* 0x000001f014167890 */ /* 0x000fe2000ff3e03f */
[----:B------:R-:W-:Y:S01]  /*5ee0*/  R2UR UR8, R12 ;  /* 0x000000000c0872ca */ /* 0x000fe200000e0000 */
[----:B------:R-:W-:Y:S01]  /*5ef0*/  VIADD R5, R5, 0x1 ;  /* 0x0000000105057836 */ /* 0x000fe20000000000 */
[----:B------:R-:W-:Y:S01]  /*5f00*/  R2UR UR11, R22 ;  /* 0x00000000160b72ca */ /* 0x000fe200000e0000 */
[----:B------:R-:W-:Y:S01]  /*5f10*/  UIADD3.X UR23, URZ, UR21, URZ, UP1, !UPT ;  /* 0x000000153f177290 */ /* 0x000fe20008ffe43f */
[----:B------:R-:W-:Y:S01]  /*5f20*/  R2UR UR10, R13 ;  /* 0x000000000d0a72ca */ /* 0x000fe200000e0000 */
[----:B------:R-:W-:Y:S01]  /*5f30*/  UMOV UR6, 0x0 ;  /* 0x0000000000067882 */ /* 0x000fe20000000000 */
[----:B------:R-:W-:Y:S01]  /*5f40*/  R2UR UR12, R19 ;  /* 0x00000000130c72ca */ /* 0x000fe200000e0000 */
[----:B------:R-:W-:Y:S01]  /*5f50*/  UMOV UR7, 0x10000000 ;  /* 0x1000000000077882 */ /* 0x000fe20000000000 */
[----:B------:R-:W-:Y:S01]  /*5f60*/  R2UR UR18, R18 ;  /* 0x00000000121272ca */ /* 0x000fe200000e0000 */
[----:B------:R-:W-:Y:S01]  /*5f70*/  VIADD R13, R13, 0x20 ;  /* 0x000000200d0d7836 */ /* 0x000fe20000000000 */
[----:B------:R-:W-:Y:S01]  /*5f80*/  ISETP.GT.AND P3, PT, R14, 0x1, PT ;  /* 0x000000010e00780c */ /* 0x000fe20003f64270 */
[----:B------:R-:W-:Y:S01]  /*5f90*/  UIADD3 UR13, UR5, 0x180, URZ ;  /* 0x00000180050d7890 */ /* 0x000fe2000fffe03f */
[----:B------:R-:W-:Y:S01]  /*5fa0*/  ISETP.NE.AND P1, PT, R5, 0x5, PT ;  /* 0x000000050500780c */ /* 0x000fe20003f25270 */
[----:B------:R-:W-:-:S02]  /*5fb0*/  UIADD3.X UR5, URZ, UR21, URZ, UP0, !UPT ;  /* 0x000000153f057290 */ /* 0x000fc400087fe43f */
[----:B------:R-:W-:Y:S01]  /*5fc0*/  UIADD3 UR14, UR8, 0xa180, URZ ;  /* 0x0000a180080e7890 */ /* 0x000fe2000fffe03f */
[----:B------:R-:W-:Y:S02]  /*5fd0*/  SEL R7, RZ, 0x1, P1 ;  /* 0x00000001ff077807 */ /* 0x000fe40000800000 */
[----:B------:R-:W-:Y:S01]  /*5fe0*/  UMOV UR8, UR13 ;  /* 0x0000000d00087c82 */ /* 0x000fe20008000000 */
[----:B------:R-:W-:Y:S02]  /*5ff0*/  SEL R5, R5, RZ, P1 ;  /* 0x000000ff05057207 */ /* 0x000fe40000800000 */
[----:B------:R-:W-:Y:S01]  /*6000*/  LOP3.LUT R4, R4, R7, RZ, 0x3c, !PT ;  /* 0x0000000704047212 */ /* 0x000fe200078e3cff */
[----:B------:R0:W-:Y:S02]  /*6010*/  UTMALDG.3D [UR8], [UR4], desc[UR6] ;  /* 0x00000608040075b4 */ /* 0x0001e40008011000 */
[----:B0-----:R-:W-:Y:S01]  /*6020*/  UMOV UR8, UR14 ;  /* 0x0000000e00087c82 */ /* 0x001fe20008000000 */
[----:B------:R-:W-:-:S02]  /*6030*/  UMOV UR11, UR18 ;  /* 0x00000012000b7c82 */ /* 0x000fc40008000000 */
[----:B------:R0:W-:Y:S02]  /*6040*/  UTMALDG.3D [UR8], [UR22], desc[UR6] ;  /* 0x00000608160075b4 */ /* 0x0001e40008011000 */
[----:B0-----:R-:W-:Y:S05]  /*6050*/  @P3 BRA `(.L_x_170) ;  /* 0xfffffffc00483947 */ /* 0x001fea000383ffff */
.L_x_166:
[----:B------:R-:W-:Y:S05]  /*6060*/  BSYNC B1 ;  /* 0x0000000000017941 */ /* 0x000fea0003800000 */
.L_x_165:
[----:B------:R-:W2:Y:S01]  /*6070*/  LDL.64 R20, [R1] ;  /* 0x0000000001147983 */ /* 0x000ea20000100a00 */
[----:B------:R-:W-:Y:S01]  /*6080*/  LOP3.LUT P4, RZ, R10, 0xff, RZ, 0xc0, !PT ;  /* 0x000000ff0aff7812 */ /* 0x000fe2000788c0ff */
[----:B------:R-:W-:Y:S01]  /*6090*/  VIADD R7, R8, UR40 ;  /* 0x0000002808077c36 */ /* 0x000fe20008000000 */
[----:B------:R-:W-:Y:S01]  /*60a0*/  ULDC.64 UR4, c[0x0][0x650] ;  /* 0x0001940000047ab9 */ /* 0x000fe20000000a00 */
[----:B------:R-:W-:Y:S01]  /*60b0*/  IMAD.U32 R8, RZ, RZ, UR40 ;  /* 0x00000028ff087e24 */ /* 0x000fe2000f8e00ff */
[----:B------:R-:W-:Y:S01]  /*60c0*/  UISETP.GE.U32.AND UP0, UPT, UR40, 0x5, UPT ;  /* 0x000000052800788c */ /* 0x000fe2000bf06070 */
[----:B------:R-:W-:Y:S01]  /*60d0*/  BSSY B1, `(.L_x_171) ;  /* 0x000006b000017945 */ /* 0x000fe20003800000 */
[----:B------:R-:W-:Y:S01]  /*60e0*/  ISETP.GT.U32.AND P1, PT, R7, 0x4, PT ;  /* 0x000000040700780c */ /* 0x000fe20003f24070 */
[----:B------:R-:W-:Y:S01]  /*60f0*/  IMAD.MOV.U32 R22, RZ, RZ, -0x1 ;  /* 0xffffffffff167424 */ /* 0x000fe200078e00ff */
[----:B------:R-:W-:Y:S01]  /*6100*/  PRMT R10, RZ, 0x7610, R10 ;  /* 0x00007610ff0a7816 */ /* 0x000fe2000000000a */
[----:B------:R-:W-:Y:S01]  /*6110*/  IMAD.MOV.U32 R18, RZ, RZ, -0x1 ;  /* 0xffffffffff127424 */ /* 0x000fe200078e00ff */
[----:B------:R-:W-:Y:S01]  /*6120*/  ISETP.LT.U32.AND P1, PT, R8, 0x5, P1 ;  /* 0x000000050800780c */ /* 0x000fe20000f21070 */
[----:B------:R-:W-:Y:S01]  /*6130*/  IMAD.MOV.U32 R19, RZ, RZ, -0x1 ;  /* 0xffffffffff137424 */ /* 0x000fe200078e00ff */
[----:B------:R-:W-:Y:S01]  /*6140*/  PLOP3.LUT P3, PT, PT, PT, UP0, 0x80, 0x0 ;  /* 0x000000000000781c */ /* 0x000fe20003f6f008 */
[----:B------:R-:W0:Y:S01]  /*6150*/  @P4 S2R R5, SR_CgaCtaId ;  /* 0x0000000000054919 */ /* 0x000e220000008800 */
[----:B------:R-:W-:-:S04]  /*6160*/  @P4 MOV R4, 0x400 ;  /* 0x0000040000044802 */ /* 0x000fc80000000f00 */
[----:B0-----:R-:W-:Y:S01]  /*6170*/  @P4 LEA R6, R5, R4, 0x18 ;  /* 0x0000000405064211 */ /* 0x001fe200078ec0ff */
[----:B------:R-:W-:Y:S01]  /*6180*/  IMAD.WIDE.U32 R4, R7, -0x33333333, RZ ;  /* 0xcccccccd07047825 */ /* 0x000fe200078e00ff */
[----:B------:R-:W-:Y:S02]  /*6190*/  SEL R4, RZ, 0x1, !P1 ;  /* 0x00000001ff047807 */ /* 0x000fe40004800000 */
[----:B------:R0:W-:Y:S02]  /*61a0*/  @P4 SYNCS.ARRIVE.TRANS64.A1T0 RZ, [R6+URZ+0x88], RZ ;  /* 0x000088ff06ff49a7 */ /* 0x0001e4000810003f */
[----:B------:R-:W-:Y:S02]  /*61b0*/  LOP3.LUT R3, R3, R4, RZ, 0x3c, !PT ;  /* 0x0000000403037212 */ /* 0x000fe400078e3cff */
[----:B------:R-:W-:Y:S02]  /*61c0*/  PRMT R4, RZ, 0x7610, R4 ;  /* 0x00007610ff047816 */ /* 0x000fe40000000004 */
[----:B0-----:R-:W-:-:S04]  /*61d0*/  SHF.R.U32.HI R6, RZ, 0x2, R5 ;  /* 0x00000002ff067819 */ /* 0x001fc80000011605 */
[----:B------:R-:W-:Y:S01]  /*61e0*/  @P3 LOP3.LUT R3, R3, 0x1, R6, 0x78, !PT ;  /* 0x0000000103033812 */ /* 0x000fe200078e7806 */
[----:B------:R-:W-:Y:S01]  /*61f0*/  IMAD R8, R6, -0x5, R7 ;  /* 0xfffffffb06087824 */ /* 0x000fe200078e0207 */
[----:B--2---:R-:W-:-:S04]  /*6200*/  IADD3 R16, P4, R16, R20, RZ ;  /* 0x0000001410107210 */ /* 0x004fc80007f9e0ff */
[----:B------:R-:W-:Y:S01]  /*6210*/  ISETP.GE.U32.AND P1, PT, R16, UR4, PT ;  /* 0x0000000410007c0c */ /* 0x000fe2000bf26070 */
[----:B------:R-:W-:-:S05]  /*6220*/  IMAD.X R17, R17, 0x1, R0, P4 ;  /* 0x0000000111117824 */ /* 0x000fca00020e0600 */
[----:B------:R-:W-:-:S13]  /*6230*/  ISETP.GE.U32.AND.EX P1, PT, R17, UR5, PT, P1 ;  /* 0x0000000511007c0c */ /* 0x000fda000bf26110 */
[----:B------:R-:W-:Y:S05]  /*6240*/  @P1 BRA `(.L_x_172) ;  /* 0x00000004004c1947 */ /* 0x000fea0003800000 */
[----:B------:R-:W0:Y:S01]  /*6250*/  S2R R12, SR_CTAID.X ;  /* 0x00000000000c7919 */ /* 0x000e220000002500 */
[----:B------:R-:W-:Y:S01]  /*6260*/  ULDC.64 UR4, c[0x0][0x628] ;  /* 0x00018a0000047ab9 */ /* 0x000fe20000000a00 */
[----:B------:R-:W1:Y:S01]  /*6270*/  LDC R13, c[0x0][0x144] ;  /* 0x00005100ff0d7b82 */ /* 0x000e620000000800 */
[----:B------:R-:W-:Y:S01]  /*6280*/  ISETP.NE.U32.AND P1, PT, RZ, UR4, PT ;  /* 0x00000004ff007c0c */ /* 0x000fe2000bf25070 */
[----:B------:R-:W2:Y:S01]  /*6290*/  S2R R11, SR_CTAID.Y ;  /* 0x00000000000b7919 */ /* 0x000ea20000002600 */
[----:B------:R-:W-:Y:S01]  /*62a0*/  ULDC UR6, c[0x0][0x150] ;  /* 0x0000540000067ab9 */ /* 0x000fe20000000800 */
[----:B------:R-:W-:Y:S01]  /*62b0*/  ULDC UR7, c[0x0][0x630] ;  /* 0x00018c0000077ab9 */ /* 0x000fe20000000800 */
[----:B------:R-:W-:Y:S01]  /*62c0*/  ISETP.NE.AND.EX P1, PT, RZ, UR5, PT, P1 ;  /* 0x00000005ff007c0c */ /* 0x000fe2000bf25310 */
[----:B------:R-:W-:Y:S01]  /*62d0*/  IMAD.MOV.U32 R4, RZ, RZ, R16 ;  /* 0x000000ffff047224 */ /* 0x000fe200078e0010 */
[----:B0-----:R-:W-:-:S05]  /*62e0*/  I2FP.F32.U32 R5, R12 ;  /* 0x0000000c00057245 */ /* 0x001fca0000201000 */
[----:B------:R-:W-:Y:S01]  /*62f0*/  FMUL R14, R5, UR6 ;  /* 0x00000006050e7c20 */ /* 0x000fe20008400000 */
[----:B------:R-:W-:-:S05]  /*6300*/  IMAD.MOV.U32 R5, RZ, RZ, R17 ;  /* 0x000000ffff057224 */ /* 0x000fca00078e0011 */
[----:B--2---:R-:W-:Y:S05]  /*6310*/  @!P1 BRA `(.L_x_173) ;  /* 0x0000000000289947 */ /* 0x004fea0003800000 */
[----:B------:R-:W-:Y:S02]  /*6320*/  ULDC UR6, c[0x0][0x634] ;  /* 0x00018d0000067ab9 */ /* 0x000fe40000000800 */
[----:B------:R-:W-:-:S05]  /*6330*/  IADD3 R5, P1, R16, UR6, RZ ;  /* 0x0000000610057c10 */ /* 0x000fca000ff3e0ff */
[----:B------:R-:W-:-:S04]  /*6340*/  IMAD.X R15, RZ, RZ, R17, P1 ;  /* 0x000000ffff0f7224 */ /* 0x000fc800008e0611 */
[----:B------:R-:W-:-:S04]  /*6350*/  IMAD.WIDE.U32 R6, R15, UR4, RZ ;  /* 0x000000040f067c25 */ /* 0x000fc8000f8e00ff */
[----:B------:R-:W-:-:S04]  /*6360*/  IMAD.WIDE.U32 R6, P1, R5, UR5, R6 ;  /* 0x0000000505067c25 */ /* 0x000fc8000f820006 */
[----:B------:R-:W-:-:S04]  /*6370*/  IMAD.WIDE.U32 R4, R5, UR4, RZ ;  /* 0x0000000405047c25 */ /* 0x000fc8000f8e00ff */
[----:B------:R-:W-:Y:S01]  /*6380*/  IMAD.MOV.U32 R4, RZ, RZ, R7 ;  /* 0x000000ffff047224 */ /* 0x000fe200078e0007 */
[----:B------:R-:W-:Y:S01]  /*6390*/  IADD3 RZ, P3, R5, R6, RZ ;  /* 0x0000000605ff7210 */ /* 0x000fe20007f7e0ff */
[----:B------:R-:W-:-:S04]  /*63a0*/  IMAD.X R5, RZ, RZ, RZ, P1 ;  /* 0x000000ffff057224 */ /* 0x000fc800008e06ff */
[----:B------:R-:W-:-:S08]  /*63b0*/  IMAD.WIDE.U32.X R4, R15, UR5, R4, P3 ;  /* 0x000000050f047c25 */ /* 0x000fd000098e0404 */
.L_x_173:
[--C-:B------:R-:W-:Y:S01]  /*63c0*/  SHF.R.U64 R19, R4, UR7, R5.reuse ;  /* 0x0000000704137c19 */ /* 0x100fe20008001205 */
[----:B------:R-:W0:Y:S01]  /*63d0*/  F2I.U32.TRUNC.NTZ R14, R14 ;  /* 0x0000000e000e7305 */ /* 0x000e22000020f000 */
[----:B------:R-:W-:Y:S01]  /*63e0*/  SHF.R.U32.HI R4, RZ, UR7, R5 ;  /* 0x00000007ff047c19 */ /* 0x000fe20008011605 */
[----:B------:R-:W-:Y:S01]  /*63f0*/  ULDC.64 UR4, c[0x0][0x620] ;  /* 0x0001880000047ab9 */ /* 0x000fe20000000a00 */
[----:B------:R-:W-:Y:S01]  /*6400*/  IADD3 R7, P1, RZ, -R19, RZ ;  /* 0x80000013ff077210 */ /* 0x000fe20007f3e0ff */
[----:B------:R-:W-:Y:S01]  /*6410*/  ULDC.64 UR6, c[0x0][0x640] ;  /* 0x0001900000067ab9 */ /* 0x000fe20000000a00 */
[----:B------:R-:W2:Y:S03]  /*6420*/  LDC R18, c[0x0][0x148] ;  /* 0x00005200ff127b82 */ /* 0x000ea60000000800 */
[----:B------:R-:W-:Y:S01]  /*6430*/  IMAD.X R4, RZ, RZ, ~R4, P1 ;  /* 0x000000ffff047224 */ /* 0x000fe200008e0e04 */
[----:B------:R-:W-:-:S03]  /*6440*/  ISETP.NE.U32.AND P1, PT, RZ, UR6, PT ;  /* 0x00000006ff007c0c */ /* 0x000fc6000bf25070 */
[----:B------:R-:W-:Y:S01]  /*6450*/  IMAD R6, R4, UR4, RZ ;  /* 0x0000000404067c24 */ /* 0x000fe2000f8e02ff */
[----:B------:R-:W-:Y:S01]  /*6460*/  ISETP.NE.AND.EX P1, PT, RZ, UR7, PT, P1 ;  /* 0x00000007ff007c0c */ /* 0x000fe2000bf25310 */
[----:B------:R-:W-:Y:S01]  /*6470*/  IMAD.WIDE.U32 R4, R7, UR4, R16 ;  /* 0x0000000407047c25 */ /* 0x000fe2000f8e0010 */
[----:B------:R-:W-:-:S03]  /*6480*/  ULDC UR4, c[0x0][0x618] ;  /* 0x0001860000047ab9 */ /* 0x000fc60000000800 */
[----:B------:R-:W-:Y:S01]  /*6490*/  IMAD R7, R7, UR5, R6 ;  /* 0x0000000507077c24 */ /* 0x000fe2000f8e0206 */
[----:B------:R-:W-:Y:S01]  /*64a0*/  ULDC UR5, c[0x0][0x154] ;  /* 0x0000550000057ab9 */ /* 0x000fe20000000800 */
[----:B0-----:R-:W-:Y:S02]  /*64b0*/  IMAD.MOV R6, RZ, RZ, -R14 ;  /* 0x000000ffff067224 */ /* 0x001fe400078e0a0e */
[----:B------:R-:W-:Y:S02]  /*64c0*/  IMAD.IADD R5, R5, 0x1, R7 ;  /* 0x0000000105057824 */ /* 0x000fe400078e0207 */
[----:B-1----:R-:W-:Y:S01]  /*64d0*/  IMAD R12, R13, R6, R12 ;  /* 0x000000060d0c7224 */ /* 0x002fe200078e020c */
[----:B------:R-:W-:Y:S02]  /*64e0*/  I2FP.F32.U32 R6, R11 ;  /* 0x0000000b00067245 */ /* 0x000fe40000201000 */
[--C-:B------:R-:W-:Y:S02]  /*64f0*/  SHF.R.U64 R13, R4, UR4, R5.reuse ;  /* 0x00000004040d7c19 */ /* 0x100fe40008001205 */
[----:B------:R-:W-:Y:S01]  /*6500*/  SHF.R.U32.HI R4, RZ, UR4, R5 ;  /* 0x00000004ff047c19 */ /* 0x000fe20008011605 */
[----:B------:R-:W-:Y:S01]  /*6510*/  FMUL R6, R6, UR5 ;  /* 0x0000000506067c20 */ /* 0x000fe20008400000 */
[----:B------:R-:W-:-:S02]  /*6520*/  ULDC UR4, c[0x0][0x608] ;  /* 0x0001820000047ab9 */ /* 0x000fc40000000800 */
[--C-:B------:R-:W-:Y:S01]  /*6530*/  SHF.R.U64 R15, R13, UR4, R4.reuse ;  /* 0x000000040d0f7c19 */ /* 0x100fe20008001204 */
[----:B------:R0:W1:Y:S01]  /*6540*/  F2I.U32.TRUNC.NTZ R20, R6 ;  /* 0x0000000600147305 */ /* 0x000062000020f000 */
[----:B------:R-:W-:Y:S01]  /*6550*/  SHF.R.U32.HI R4, RZ, UR4, R4 ;  /* 0x00000004ff047c19 */ /* 0x000fe20008011604 */
[----:B------:R-:W-:-:S03]  /*6560*/  ULDC UR4, c[0x0][0x658] ;  /* 0x0001960000047ab9 */ /* 0x000fc60000000800 */
[--C-:B------:R-:W-:Y:S02]  /*6570*/  SHF.R.U64 R14, R15, UR4, R4.reuse ;  /* 0x000000040f0e7c19 */ /* 0x100fe40008001204 */
[----:B------:R-:W-:-:S03]  /*6580*/  SHF.R.U32.HI R21, RZ, UR4, R4 ;  /* 0x00000004ff157c19 */ /* 0x000fc60008011604 */
[----:B------:R-:W-:Y:S02]  /*6590*/  IMAD.MOV.U32 R4, RZ, RZ, R14 ;  /* 0x000000ffff047224 */ /* 0x000fe400078e000e */
[----:B------:R-:W-:Y:S01]  /*65a0*/  IMAD.MOV.U32 R5, RZ, RZ, R21 ;  /* 0x000000ffff057224 */ /* 0x000fe200078e0015 */
[----:B0-----:R-:W-:Y:S06]  /*65b0*/  @!P1 BRA `(.L_x_174) ;  /* 0x0000000000289947 */ /* 0x001fec0003800000 */
        /* <DEDUP_REMOVED lines=10> */
.L_x_174:
[----:B------:R-:W-:Y:S01]  /*6660*/  ISETP.NE.AND P1, PT, R2, 0x1, PT ;  /* 0x000000010200780c */ /* 0x000fe20003f25270 */
[----:B------:R-:W-:Y:S01]  /*6670*/  ULDC UR4, c[0x0][0x648] ;  /* 0x0001920000047ab9 */ /* 0x000fe20000000800 */
[----:B------:R-:W-:Y:S01]  /*6680*/  LOP3.LUT R15, R15, UR16, RZ, 0xc0, !PT ;  /* 0x000000100f0f7c12 */ /* 0x000fe2000f8ec0ff */
[----:B-1----:R-:W-:Y:S01]  /*6690*/  IMAD.MOV R20, RZ, RZ, -R20 ;  /* 0x000000ffff147224 */ /* 0x002fe200078e0a14 */
[----:B------:R-:W-:Y:S01]  /*66a0*/  SHF.R.U64 R4, R4, UR4, R5 ;  /* 0x0000000404047c19 */ /* 0x000fe20008001205 */
[----:B------:R-:W-:Y:S01]  /*66b0*/  ULDC UR4, c[0x0][0x638] ;  /* 0x00018e0000047ab9 */ /* 0x000fe20000000800 */
[----:B------:R-:W-:Y:S01]  /*66c0*/  LOP3.LUT R13, R13, UR15, RZ, 0xc0, !PT ;  /* 0x0000000f0d0d7c12 */ /* 0x000fe2000f8ec0ff */
[----:B------:R-:W-:Y:S02]  /*66d0*/  ULDC UR5, c[0x0][0x610] ;  /* 0x0001840000057ab9 */ /* 0x000fe40000000800 */
[----:B------:R-:W-:Y:S02]  /*66e0*/  IMAD.MOV R5, RZ, RZ, -R4 ;  /* 0x000000ffff057224 */ /* 0x000fe400078e0a04 */
[----:B------:R-:W-:-:S02]  /*66f0*/  IMAD R15, R4, UR17, R15 ;  /* 0x00000011040f7c24 */ /* 0x000fc4000f8e020f */
[----:B--2---:R-:W-:Y:S02]  /*6700*/  @P1 IMAD R12, R18, R20, R11 ;  /* 0x00000014120c1224 */ /* 0x004fe400078e020b */
[----:B------:R-:W-:Y:S01]  /*6710*/  IMAD R14, R5, UR4, R14 ;  /* 0x00000004050e7c24 */ /* 0x000fe2000f8e020e */
[----:B------:R-:W-:Y:S01]  /*6720*/  ULDC UR4, c[0x0][0x600] ;  /* 0x0001800000047ab9 */ /* 0x000fe20000000800 */
[----:B------:R-:W-:Y:S02]  /*6730*/  IMAD R12, R15, UR5, R12 ;  /* 0x000000050f0c7c24 */ /* 0x000fe4000f8e020c */
[----:B------:R-:W-:Y:S02]  /*6740*/  IMAD R5, R14, UR4, R13 ;  /* 0x000000040e057c24 */ /* 0x000fe4000f8e020d */
[----:B------:R-:W-:-:S03]  /*6750*/  IMAD.MOV.U32 R4, RZ, RZ, 0x1 ;  /* 0x00000001ff047424 */ /* 0x000fc600078e00ff */
[----:B------:R-:W-:Y:S02]  /*6760*/  SEL R18, R5, R12, !P1 ;  /* 0x0000000c05127207 */ /* 0x000fe40004800000 */
[----:B------:R-:W-:-:S07]  /*6770*/  SEL R22, R12, R5, !P1 ;  /* 0x000000050c167207 */ /* 0x000fce0004800000 */
.L_x_172:
[----:B------:R-:W-:Y:S05]  /*6780*/  BSYNC B1 ;  /* 0x0000000000017941 */ /* 0x000fea0003800000 */
.L_x_171:
[----:B------:R-:W-:-:S13]  /*6790*/  LOP3.LUT P1, RZ, R4, 0xff, RZ, 0xc0, !PT ;  /* 0x000000ff04ff7812 */ /* 0x000fda000782c0ff */
[----:B------:R-:W-:Y:S05]  /*67a0*/  @P1 BRA `(.L_x_175) ;  /* 0xfffffff400401947 */ /* 0x000fea000383ffff */
[----:B------:R-:W-:Y:S05]  /*67b0*/  BSYNC B0 ;  /* 0x0000000000007941 */ /* 0x000fea0003800000 */
.L_x_163:
[----:B------:R-:W-:-:S03]  /*67c0*/  UMOV UR4, 0xffffffff ;  /* 0xffffffff00047882 */ /* 0x000fc60000000000 */
[----:B------:R-:W-:Y:S05]  /*67d0*/  BRA.DIV UR4, `(.L_x_176) ;  /* 0x00000006046c7947 */ /* 0x000fea000b800000 */
[----:B------:R-:W-:-:S13]  /*67e0*/  ELECT P6, URZ, PT ;  /* 0x00000000003f782f */ /* 0x000fda00038c0000 */
.L_x_193:
[----:B------:R-:W-:Y:S04]  /*67f0*/  BSSY B0, `(.L_x_177) ;  /* 0x0000034000007945 */ /* 0x000fe80003800000 */
[----:B------:R-:W-:Y:S05]  /*6800*/  @!P6 BRA `(.L_x_178) ;  /* 0x0000000000c8e947 */ /* 0x000fea0003800000 */
[----:B------:R-:W-:-:S04]  /*6810*/  LOP3.LUT R23, R23, 0x2, RZ, 0xfc, !PT ;  /* 0x0000000217177812 */ /* 0x000fc800078efcff */
[----:B------:R-:W-:-:S13]  /*6820*/  ISETP.NE.AND P0, PT, R23, 0x3, PT ;  /* 0x000000031700780c */ /* 0x000fda0003f05270 */
[----:B------:R-:W-:Y:S05]  /*6830*/  @!P0 BRA `(.L_x_179) ;  /* 0x0000000000048947 */ /* 0x000fea0003800000 */
[----:B------:R-:W-:Y:S01]  /*6840*/  BPT.TRAP 0x1 ;  /* 0x000000040000795c */ /* 0x000fe20000300000 */
.L_x_179:
[----:B------:R-:W0:Y:S01]  /*6850*/  S2R R5, SR_CgaCtaId ;  /* 0x0000000000057919 */ /* 0x000e220000008800 */
[----:B------:R-:W-:Y:S02]  /*6860*/  MOV R0, 0x400 ;  /* 0x0000040000007802 */ /* 0x000fe40000000f00 */
[----:B------:R-:W-:Y:S02]  /*6870*/  SHF.L.U32 R2, R3, 0x1f, RZ ;  /* 0x0000001f03027819 */ /* 0x000fe400000006ff */
[----:B0-----:R-:W-:-:S05]  /*6880*/  LEA R5, R5, R0, 0x18 ;  /* 0x0000000005057211 */ /* 0x001fca00078ec0ff */
[----:B------:R-:W-:-:S04]  /*6890*/  VIADD R5, R5, 0x28 ;  /* 0x0000002805057836 */ /* 0x000fc80000000000 */
[C---:B------:R-:W-:Y:S02]  /*68a0*/  IMAD R7, R8.reuse, 0x8, R5 ;  /* 0x0000000808077824 */ /* 0x040fe400078e0205 */
[----:B------:R-:W-:Y:S02]  /*68b0*/  VIADD R8, R8, 0x1 ;  /* 0x0000000108087836 */ /* 0x000fe40000000000 */
[----:B------:R-:W0:Y:S03]  /*68c0*/  SYNCS.PHASECHK.TRANS64.TRYWAIT P0, [R7+URZ], R2 ;  /* 0x00000002070075a7 */ /* 0x000e26000800017f */
[----:B------:R-:W-:-:S04]  /*68d0*/  ISETP.NE.AND P1, PT, R8, 0x5, PT ;  /* 0x000000050800780c */ /* 0x000fc80003f25270 */
[----:B------:R-:W-:Y:S02]  /*68e0*/  SEL R0, RZ, 0x1, P1 ;  /* 0x00000001ff007807 */ /* 0x000fe40000800000 */
[----:B------:R-:W-:Y:S02]  /*68f0*/  SEL R8, R8, RZ, P1 ;  /* 0x000000ff08087207 */ /* 0x000fe40000800000 */
[----:B------:R-:W-:-:S03]  /*6900*/  LOP3.LUT R9, R3, R0, RZ, 0x3c, !PT ;  /* 0x0000000003097212 */ /* 0x000fc600078e3cff */
[----:B------:R-:W-:Y:S01]  /*6910*/  IMAD R6, R8, 0x8, R5 ;  /* 0x0000000808067824 */ /* 0x000fe200078e0205 */
[----:B------:R-:W-:Y:S01]  /*6920*/  SHF.L.U32 R3, R9, 0x1f, RZ ;  /* 0x0000001f09037819 */ /* 0x000fe200000006ff */
[----:B0-----:R-:W-:Y:S06]  /*6930*/  @!P0 BRA `(.L_x_180) ;  /* 0x0000000400348947 */ /* 0x001fec0003800000 */
.L_x_194:
[----:B------:R-:W1:Y:S01]  /*6940*/  SYNCS.PHASECHK.TRANS64.TRYWAIT P0, [R6+URZ], R3 ;  /* 0x00000003060075a7 */ /* 0x000e62000800017f */
[----:B------:R-:W-:-:S05]  /*6950*/  VIADD R0, R8, 0x1 ;  /* 0x0000000108007836 */ /* 0x000fca0000000000 */
[----:B------:R-:W-:-:S04]  /*6960*/  ISETP.NE.AND P1, PT, R0, 0x5, PT ;  /* 0x000000050000780c */ /* 0x000fc80003f25270 */
[----:B0-----:R-:W-:Y:S02]  /*6970*/  SEL R2, RZ, 0x1, P1 ;  /* 0x00000001ff027807 */ /* 0x001fe40000800000 */
[----:B------:R-:W-:Y:S02]  /*6980*/  SEL R0, R0, RZ, P1 ;  /* 0x000000ff00007207 */ /* 0x000fe40000800000 */
[----:B------:R-:W-:-:S03]  /*6990*/  LOP3.LUT R9, R9, R2, RZ, 0x3c, !PT ;  /* 0x0000000209097212 */ /* 0x000fc600078e3cff */
[----:B------:R-:W-:Y:S01]  /*69a0*/  IMAD R7, R0, 0x8, R5 ;  /* 0x0000000800077824 */ /* 0x000fe200078e0205 */
[----:B------:R-:W-:Y:S01]  /*69b0*/  SHF.L.U32 R4, R9, 0x1f, RZ ;  /* 0x0000001f09047819 */ /* 0x000fe200000006ff */
[----:B-1----:R-:W-:Y:S06]  /*69c0*/  @!P0 BRA `(.L_x_181) ;  /* 0x0000000400248947 */ /* 0x002fec0003800000 */
.L_x_195:
[----:B------:R-:W1:Y:S01]  /*69d0*/  SYNCS.PHASECHK.TRANS64.TRYWAIT P0, [R7+URZ], R4 ;  /* 0x00000004070075a7 */ /* 0x000e62000800017f */
[----:B------:R-:W-:-:S05]  /*69e0*/  VIADD R0, R0, 0x1 ;  /* 0x0000000100007836 */ /* 0x000fca0000000000 */
[----:B------:R-:W-:-:S04]  /*69f0*/  ISETP.NE.AND P1, PT, R0, 0x5, PT ;  /* 0x000000050000780c */ /* 0x000fc80003f25270 */
[----:B------:R-:W-:Y:S02]  /*6a00*/  SEL R2, RZ, 0x1, P1 ;  /* 0x00000001ff027807 */ /* 0x000fe40000800000 */
[----:B------:R-:W-:Y:S02]  /*6a10*/  SEL R0, R0, RZ, P1 ;  /* 0x000000ff00007207 */ /* 0x000fe40000800000 */
[----:B------:R-:W-:-:S03]  /*6a20*/  LOP3.LUT R9, R9, R2, RZ, 0x3c, !PT ;  /* 0x0000000209097212 */ /* 0x000fc600078e3cff */
[----:B0-----:R-:W-:Y:S01]  /*6a30*/  IMAD R6, R0, 0x8, R5 ;  /* 0x0000000800067824 */ /* 0x001fe200078e0205 */
[----:B------:R-:W-:Y:S01]  /*6a40*/  SHF.L.U32 R3, R9, 0x1f, RZ ;  /* 0x0000001f09037819 */ /* 0x000fe200000006ff */
[----:B-1----:R-:W-:Y:S06]  /*6a50*/  @!P0 BRA `(.L_x_182) ;  /* 0x0000000400148947 */ /* 0x002fec0003800000 */
.L_x_196:
[----:B------:R-:W1:Y:S01]  /*6a60*/  SYNCS.PHASECHK.TRANS64.TRYWAIT P0, [R6+URZ], R3 ;  /* 0x00000003060075a7 */ /* 0x000e62000800017f */
[----:B------:R-:W-:-:S05]  /*6a70*/  VIADD R0, R0, 0x1 ;  /* 0x0000000100007836 */ /* 0x000fca0000000000 */
[----:B------:R-:W-:-:S04]  /*6a80*/  ISETP.NE.AND P1, PT, R0, 0x5, PT ;  /* 0x000000050000780c */ /* 0x000fc80003f25270 */
[----:B------:R-:W-:Y:S02]  /*6a90*/  SEL R2, RZ, 0x1, P1 ;  /* 0x00000001ff027807 */ /* 0x000fe40000800000 */
[----:B------:R-:W-:Y:S02]  /*6aa0*/  SEL R0, R0, RZ, P1 ;  /* 0x000000ff00007207 */ /* 0x000fe40000800000 */
[----:B------:R-:W-:Y:S01]  /*6ab0*/  LOP3.LUT R2, R9, R2, RZ, 0x3c, !PT ;  /* 0x0000000209027212 */ /* 0x000fe200078e3cff */
[----:B-1----:R-:W-:Y:S06]  /*6ac0*/  @!P0 BRA `(.L_x_183) ;  /* 0x00000004000c8947 */ /* 0x002fec0003800000 */
.L_x_197:
[----:B------:R-:W-:Y:S01]  /*6ad0*/  IMAD R5, R0, 0x8, R5 ;  /* 0x0000000800057824 */ /* 0x000fe200078e0205 */
[----:B------:R-:W-:-:S07]  /*6ae0*/  SHF.L.U32 R0, R2, 0x1f, RZ ;  /* 0x0000001f02007819 */ /* 0x000fce00000006ff */
.L_x_184:
[----:B--2---:R2:W3:Y:S02]  /*6af0*/  SYNCS.PHASECHK.TRANS64.TRYWAIT P0, [R5+URZ], R0 ;  /* 0x00000000050075a7 */ /* 0x0044e4000800017f */
[----:B---3--:R-:W-:Y:S05]  /*6b00*/  @!P0 NANOSLEEP.SYNCS 0x989680 ;  /* 0x009896800000895d */ /* 0x008fea0003900000 */
[----:B------:R-:W3:Y:S02]  /*6b10*/  @!P0 SYNCS.PHASECHK.TRANS64 P0, [R5+URZ], R0 ;  /* 0x00000000050085a7 */ /* 0x000ee4000800007f */
[----:B---3--:R-:W-:Y:S05]  /*6b20*/  @!P0 BRA `(.L_x_184) ;  /* 0xfffffffc00f08947 */ /* 0x008fea000383ffff */
.L_x_178:
[----:B------:R-:W-:Y:S05]  /*6b30*/  BSYNC B0 ;  /* 0x0000000000007941 */ /* 0x000fea0003800000 */
.L_x_177:
[----:B------:R-:W-:Y:S05]  /*6b40*/  EXIT ;  /* 0x000000000000794d */ /* 0x000fea0003800000 */
.L_x_15:
[----:B0-----:R-:W-:-:S04]  /*6b50*/  IMAD.U32 R3, RZ, RZ, UR43 ;  /* 0x0000002bff037e24 */ /* 0x001fc8000f8e00ff */
[----:B------:R0:W1:Y:S03]  /*6b60*/  SYNCS.PHASECHK.TRANS64.TRYWAIT P0, [R3+URZ+-0x8], R0 ;  /* 0xfffff800030075a7 */ /* 0x000066000800017f */
[----:B-1----:R-:W-:Y:S05]  /*6b70*/  @!P0 NANOSLEEP.SYNCS 0x989680 ;  /* 0x009896800000895d */ /* 0x002fea0003900000 */
[----:B------:R-:W1:Y:S02]  /*6b80*/  @!P0 SYNCS.PHASECHK.TRANS64 P0, [R3+URZ+-0x8], R0 ;  /* 0xfffff800030085a7 */ /* 0x000e64000800007f */
[----:B-1----:R-:W-:Y:S05]  /*6b90*/  @!P0 BRA `(.L_x_15) ;  /* 0xfffffffc00ec8947 */ /* 0x002fea000383ffff */
[----:B------:R-:W-:Y:S05]  /*6ba0*/  BRA `(.L_x_185) ;  /* 0xffffffa800707947 */ /* 0x000fea000383ffff */
.L_x_20:
[----:B-1----:R1:W2:Y:S02]  /*6bb0*/  SYNCS.PHASECHK.TRANS64.TRYWAIT P1, [R3+URZ], R0 ;  /* 0x00000000030075a7 */ /* 0x0022a4000802017f */
[----:B--2---:R-:W-:Y:S05]  /*6bc0*/  @!P1 NANOSLEEP.SYNCS 0x989680 ;  /* 0x009896800000995d */ /* 0x004fea0003900000 */
[----:B------:R-:W2:Y:S02]  /*6bd0*/  @!P1 SYNCS.PHASECHK.TRANS64 P1, [R3+URZ], R0 ;  /* 0x00000000030095a7 */ /* 0x000ea4000802007f */
[----:B--2---:R-:W-:Y:S05]  /*6be0*/  @!P1 BRA `(.L_x_20) ;  /* 0xfffffffc00f09947 */ /* 0x004fea000383ffff */
[----:B------:R-:W-:Y:S05]  /*6bf0*/  BRA `(.L_x_19) ;  /* 0xffffffa800e47947 */ /* 0x000fea000383ffff */
.L_x_25:
[----:B-1----:R-:W-:-:S04]  /*6c00*/  IMAD.U32 R4, RZ, RZ, UR4 ;  /* 0x00000004ff047e24 */ /* 0x002fc8000f8e00ff */
[----:B------:R1:W2:Y:S03]  /*6c10*/  SYNCS.PHASECHK.TRANS64.TRYWAIT P1, [R4+URZ], R3 ;  /* 0x00000003040075a7 */ /* 0x0002a6000802017f */
[----:B--2---:R-:W-:Y:S05]  /*6c20*/  @!P1 NANOSLEEP.SYNCS 0x989680 ;  /* 0x009896800000995d */ /* 0x004fea0003900000 */
[----:B------:R-:W2:Y:S02]  /*6c30*/  @!P1 SYNCS.PHASECHK.TRANS64 P1, [R4+URZ], R3 ;  /* 0x00000003040095a7 */ /* 0x000ea4000802007f */
[----:B--2---:R-:W-:Y:S05]  /*6c40*/  @!P1 BRA `(.L_x_25) ;  /* 0xfffffffc00ec9947 */ /* 0x004fea000383ffff */
[----:B------:R-:W-:Y:S05]  /*6c50*/  BRA `(.L_x_24) ;  /* 0xffffffac00b47947 */ /* 0x000fea000383ffff */
.L_x_31:
[----:B0-----:R-:W-:-:S04]  /*6c60*/  IMAD.U32 R3, RZ, RZ, UR43 ;  /* 0x0000002bff037e24 */ /* 0x001fc8000f8e00ff */
[----:B------:R0:W1:Y:S03]  /*6c70*/  SYNCS.PHASECHK.TRANS64.TRYWAIT P0, [R3+URZ+0x8], R0 ;  /* 0x00000800030075a7 */ /* 0x000066000800017f */
[----:B-1----:R-:W-:Y:S05]  /*6c80*/  @!P0 NANOSLEEP.SYNCS 0x989680 ;  /* 0x009896800000895d */ /* 0x002fea0003900000 */
[----:B------:R-:W1:Y:S02]  /*6c90*/  @!P0 SYNCS.PHASECHK.TRANS64 P0, [R3+URZ+0x8], R0 ;  /* 0x00000800030085a7 */ /* 0x000e64000800007f */
[----:B-1----:R-:W-:Y:S05]  /*6ca0*/  @!P0 BRA `(.L_x_31) ;  /* 0xfffffffc00ec8947 */ /* 0x002fea000383ffff */
[----:B------:R-:W-:Y:S05]  /*6cb0*/  BRA `(.L_x_186) ;  /* 0xffffffb000e07947 */ /* 0x000fea000383ffff */
.L_x_164:
[----:B------:R-:W-:Y:S01]  /*6cc0*/  BSSY B1, `(.L_x_187) ;  /* 0x0000006000017945 */ /* 0x000fe20003800000 */
[----:B------:R-:W-:-:S07]  /*6cd0*/  IMAD.MOV.U32 R15, RZ, RZ, -0x1 ;  /* 0xffffffffff0f7424 */ /* 0x000fce00078e00ff */
[----:B-----5:R-:W-:Y:S05]  /*6ce0*/  WARPSYNC.COLLECTIVE R15, `(.L_x_188) ;  /* 0x000000000f0c7348 */ /* 0x020fea0003c00000 */
[----:B------:R-:W-:Y:S02]  /*6cf0*/  ELECT P6, UR62, PT ;  /* 0x00000000003e782f */ /* 0x000fe400038c0000 */
[----:B------:R-:W-:Y:S01]  /*6d00*/  MOV R14, UR62 ;  /* 0x0000003e000e7c02 */ /* 0x000fe20008000f00 */
[----:B-----5:R-:W-:Y:S10]  /*6d10*/  ENDCOLLECTIVE ;  /* 0x000000000000791b */ /* 0x020ff40003800000 */
.L_x_188:
[----:B------:R-:W-:Y:S05]  /*6d20*/  BSYNC B1 ;  /* 0x0000000000017941 */ /* 0x000fea0003800000 */
.L_x_187:
[----:B------:R-:W-:Y:S05]  /*6d30*/  BRA `(.L_x_189) ;  /* 0xffffffec00e87947 */ /* 0x000fea000383ffff */
.L_x_167:
[----:B-1----:R1:W2:Y:S02]  /*6d40*/  SYNCS.PHASECHK.TRANS64.TRYWAIT P1, [R11+URZ+0x28], R6 ;  /* 0x000028060b0075a7 */ /* 0x0022a4000802017f */
[----:B--2---:R-:W-:Y:S05]  /*6d50*/  @!P1 NANOSLEEP.SYNCS 0x989680 ;  /* 0x009896800000995d */ /* 0x004fea0003900000 */
[----:B------:R-:W2:Y:S02]  /*6d60*/  @!P1 SYNCS.PHASECHK.TRANS64 P1, [R11+URZ+0x28], R6 ;  /* 0x000028060b0095a7 */ /* 0x000ea4000802007f */
[----:B--2---:R-:W-:Y:S05]  /*6d70*/  @!P1 BRA `(.L_x_167) ;  /* 0xfffffffc00f09947 */ /* 0x004fea000383ffff */
[----:B------:R-:W-:Y:S05]  /*6d80*/  BRA `(.L_x_190) ;  /* 0xfffffff0001c7947 */ /* 0x000fea000383ffff */
.L_x_176:
[----:B------:R-:W-:Y:S01]  /*6d90*/  BSSY B0, `(.L_x_191) ;  /* 0x0000006000007945 */ /* 0x000fe20003800000 */
[----:B------:R-:W-:-:S07]  /*6da0*/  IMAD.MOV.U32 R15, RZ, RZ, -0x1 ;  /* 0xffffffffff0f7424 */ /* 0x000fce00078e00ff */
[----:B-----5:R-:W-:Y:S05]  /*6db0*/  WARPSYNC.COLLECTIVE R15, `(.L_x_192) ;  /* 0x000000000f0c7348 */ /* 0x020fea0003c00000 */
[----:B------:R-:W-:Y:S02]  /*6dc0*/  ELECT P6, UR62, PT ;  /* 0x00000000003e782f */ /* 0x000fe400038c0000 */
[----:B------:R-:W-:Y:S01]  /*6dd0*/  MOV R14, UR62 ;  /* 0x0000003e000e7c02 */ /* 0x000fe20008000f00 */
[----:B-----5:R-:W-:Y:S10]  /*6de0*/  ENDCOLLECTIVE ;  /* 0x000000000000791b */ /* 0x020ff40003800000 */
.L_x_192:
[----:B------:R-:W-:Y:S05]  /*6df0*/  BSYNC B0 ;  /* 0x0000000000007941 */ /* 0x000fea0003800000 */
.L_x_191:
[----:B------:R-:W-:Y:S05]  /*6e00*/  BRA `(.L_x_193) ;  /* 0xfffffff800787947 */ /* 0x000fea000383ffff */
.L_x_180:
[----:B0-----:R0:W1:Y:S02]  /*6e10*/  SYNCS.PHASECHK.TRANS64.TRYWAIT P0, [R7+URZ], R2 ;  /* 0x00000002070075a7 */ /* 0x001064000800017f */
[----:B-1----:R-:W-:Y:S05]  /*6e20*/  @!P0 NANOSLEEP.SYNCS 0x989680 ;  /* 0x009896800000895d */ /* 0x002fea0003900000 */
[----:B------:R-:W1:Y:S02]  /*6e30*/  @!P0 SYNCS.PHASECHK.TRANS64 P0, [R7+URZ], R2 ;  /* 0x00000002070085a7 */ /* 0x000e64000800007f */
[----:B-1----:R-:W-:Y:S05]  /*6e40*/  @!P0 BRA `(.L_x_180) ;  /* 0xfffffffc00f08947 */ /* 0x002fea000383ffff */
[----:B------:R-:W-:Y:S05]  /*6e50*/  BRA `(.L_x_194) ;  /* 0xfffffff800b87947 */ /* 0x000fea000383ffff */
.L_x_181:
[----:B0-----:R0:W1:Y:S02]  /*6e60*/  SYNCS.PHASECHK.TRANS64.TRYWAIT P0, [R6+URZ], R3 ;  /* 0x00000003060075a7 */ /* 0x001064000800017f */
[----:B-1----:R-:W-:Y:S05]  /*6e70*/  @!P0 NANOSLEEP.SYNCS 0x989680 ;  /* 0x009896800000895d */ /* 0x002fea0003900000 */
[----:B------:R-:W1:Y:S02]  /*6e80*/  @!P0 SYNCS.PHASECHK.TRANS64 P0, [R6+URZ], R3 ;  /* 0x00000003060085a7 */ /* 0x000e64000800007f */
[----:B-1----:R-:W-:Y:S05]  /*6e90*/  @!P0 BRA `(.L_x_181) ;  /* 0xfffffffc00f08947 */ /* 0x002fea000383ffff */
[----:B------:R-:W-:Y:S05]  /*6ea0*/  BRA `(.L_x_195) ;  /* 0xfffffff800c87947 */ /* 0x000fea000383ffff */
.L_x_182:
[----:B0-----:R0:W1:Y:S02]  /*6eb0*/  SYNCS.PHASECHK.TRANS64.TRYWAIT P0, [R7+URZ], R4 ;  /* 0x00000004070075a7 */ /* 0x001064000800017f */
[----:B-1----:R-:W-:Y:S05]  /*6ec0*/  @!P0 NANOSLEEP.SYNCS 0x989680 ;  /* 0x009896800000895d */ /* 0x002fea0003900000 */
[----:B------:R-:W1:Y:S02]  /*6ed0*/  @!P0 SYNCS.PHASECHK.TRANS64 P0, [R7+URZ], R4 ;  /* 0x00000004070085a7 */ /* 0x000e64000800007f */
[----:B-1----:R-:W-:Y:S05]  /*6ee0*/  @!P0 BRA `(.L_x_182) ;  /* 0xfffffffc00f08947 */ /* 0x002fea000383ffff */
[----:B------:R-:W-:Y:S05]  /*6ef0*/  BRA `(.L_x_196) ;  /* 0xfffffff800d87947 */ /* 0x000fea000383ffff */
.L_x_183:
[----:B-1----:R1:W2:Y:S02]  /*6f00*/  SYNCS.PHASECHK.TRANS64.TRYWAIT P0, [R6+URZ], R3 ;  /* 0x00000003060075a7 */ /* 0x0022a4000800017f */
[----:B--2---:R-:W-:Y:S05]  /*6f10*/  @!P0 NANOSLEEP.SYNCS 0x989680 ;  /* 0x009896800000895d */ /* 0x004fea0003900000 */
[----:B------:R-:W2:Y:S02]  /*6f20*/  @!P0 SYNCS.PHASECHK.TRANS64 P0, [R6+URZ], R3 ;  /* 0x00000003060085a7 */ /* 0x000ea4000800007f */
[----:B--2---:R-:W-:Y:S05]  /*6f30*/  @!P0 BRA `(.L_x_183) ;  /* 0xfffffffc00f08947 */ /* 0x004fea000383ffff */
[----:B------:R-:W-:Y:S05]  /*6f40*/  BRA `(.L_x_197) ;  /* 0xfffffff800e07947 */ /* 0x000fea000383ffff */
.L_x_198:
[----:B------:R-:W-:-:S00]  /*6f50*/  BRA `(.L_x_198) ;  /* 0xfffffffc00fc7947 */ /* 0x000fc0000383ffff */
[----:B------:R-:W-:-:S00]  /*6f60*/  NOP ;  /* 0x0000000000007918 */ /* 0x000fc00000000000 */
        /* <DEDUP_REMOVED lines=9> */
.L_x_199:


//--------------------- .nv.global.init           --------------------------
	.section	.nv.global.init,"aw",@progbits
.nv.global.init:
	.type		$str$22,@object
	.size		$str$22,($str$23 - $str$22)
$str$22:
        /*0000*/ 	.byte	0x6b, 0x5f, 0x74, 0x69, 0x6c, 0x65, 0x5f, 0x63, 0x6f, 0x75, 0x6e, 0x74, 0x20, 0x3e, 0x3d, 0x20
        /*0010*/ 	.byte	0x31, 0x00
	.type		$str$23,@object
	.size		$str$23,(__unnamed_1 - $str$23)
$str$23:
        /*0012*/ 	.byte	0x2f, 0x74, 0x6d, 0x70, 0x2f, 0x63, 0x75, 0x74, 0x6c, 0x61, 0x73, 0x73, 0x5f, 0x73, 0x77, 0x65
        /*0022*/ 	.byte	0x65, 0x70, 0x5f, 0x73, 0x72, 0x63, 0x2f, 0x69, 0x6e, 0x63, 0x6c, 0x75, 0x64, 0x65, 0x2f, 0x63
        /*0032*/ 	.byte	0x75, 0x74, 0x6c, 0x61, 0x73, 0x73, 0x2f, 0x67, 0x65, 0x6d, 0x6d, 0x2f, 0x63, 0x6f, 0x6c, 0x6c
        /*0042*/ 	.byte	0x65, 0x63, 0x74, 0x69, 0x76, 0x65, 0x2f, 0x73, 0x6d, 0x39, 0x30, 0x5f, 0x6d, 0x6d, 0x61, 0x5f
        /*0052*/ 	.byte	0x74, 0x6d, 0x61, 0x5f, 0x67, 0x6d, 0x6d, 0x61, 0x5f, 0x73, 0x73, 0x5f, 0x77, 0x61, 0x72, 0x70
        /*0062*/ 	.byte	0x73, 0x70, 0x65, 0x63, 0x69, 0x61, 0x6c, 0x69, 0x7a, 0x65, 0x64, 0x2e, 0x68, 0x70, 0x70, 0x00
	.type		__unnamed_1,@object
	.size		__unnamed_1,(.L_0 - __unnamed_1)
__unnamed_1:
        /*0072*/ 	.byte	0x76, 0x6f, 0x69, 0x64, 0x20, 0x63, 0x75, 0x74, 0x6c, 0x61, 0x73, 0x73, 0x3a, 0x3a, 0x67, 0x65
        /* <DEDUP_REMOVED lines=174> */
        /*0b62*/ 	.byte	0x75, 0x74, 0x65, 0x3a, 0x3a, 0x69, 0x64, 0x65, 0x6e, 0x74, 0x69, 0x74, 0x79, 0x5d, 0x00
.L_0:


//--------------------- .nv.shared._ZN7cutlass13device_kernelINS_4gemm6kernel13GemmUniversalIN4cute5tupleIJiiiiEEENS1_10collective13CollectiveMmaINS1_34MainloopSm90TmaGmmaWarpSpecializedILi5ENS5_IJNS4_1CILi1EEESB_SB_EEENS1_32KernelTmaWarpSpecializedPingpongEEENS5_IJNSA_ILi64EEENSA_ILi128EEENSA_ILi32EEEEEEfNS5_IJlSB_lEEEfSJ_NS4_8TiledMMAINS4_8MMA_AtomIJNS4_4SM904GMMA30MMA_64x128x8_F32TF32TF32_SS_TNILNSN_7ScaleInE1ELSP_1EEEEEENS4_6LayoutISC_NS5_IJNSA_ILi0EEEST_ST_EEEEENS5_IJNS4_10UnderscoreESW_SW_EEEEENS4_13SM90_TMA_LOADENS4_14ComposedLayoutINS4_7SwizzleILi3ELi4ELi3EEENS4_18smem_ptr_flag_bitsILi32EEENSS_INS5_IJNSA_ILi8EEESH_EEENS5_IJSH_SB_EEEEEEEvNS4_8identityESZ_S19_vS1A_EENS_8epilogue10collective6detail29Sm90TmaWarpSpecializedAdapterINS1D_15DefaultEpilogueIfSJ_SJ_NS1C_6thread17LinearCombinationIfLi1EffLNS1H_9ScaleType4KindE0ELNS_15FloatRoundStyleE2EfEENS1_15EpilogueDefaultEEEEEvvEEEEvNT_6ParamsE --------------------------
	.section	.nv.shared._ZN7cutlass13device_kernelINS_4gemm6kernel13GemmUniversalIN4cute5tupleIJiiiiEEENS1_10collective13CollectiveMmaINS1_34MainloopSm90TmaGmmaWarpSpecializedILi5ENS5_IJNS4_1CILi1EEESB_SB_EEENS1_32KernelTmaWarpSpecializedPingpongEEENS5_IJNSA_ILi64EEENSA_ILi128EEENSA_ILi32EEEEEEfNS5_IJlSB_lEEEfSJ_NS4_8TiledMMAINS4_8MMA_AtomIJNS4_4SM904GMMA30MMA_64x128x8_F32TF32TF32_SS_TNILNSN_7ScaleInE1ELSP_1EEEEEENS4_6LayoutISC_NS5_IJNSA_ILi0EEEST_ST_EEEEENS5_IJNS4_10UnderscoreESW_SW_EEEEENS4_13SM90_TMA_LOADENS4_14ComposedLayoutINS4_7SwizzleILi3ELi4ELi3EEENS4_18smem_ptr_flag_bitsILi32EEENSS_INS5_IJNSA_ILi8EEESH_EEENS5_IJSH_SB_EEEEEEEvNS4_8identityESZ_S19_vS1A_EENS_8epilogue10collective6detail29Sm90TmaWarpSpecializedAdapterINS1D_15DefaultEpilogueIfSJ_SJ_NS1C_6thread17LinearCombinationIfLi1EffLNS1H_9ScaleType4KindE0ELNS_15FloatRoundStyleE2EfEENS1_15EpilogueDefaultEEEEEvvEEEEvNT_6ParamsE,"aw",@nobits
	.sectionflags	@""
	.align	16
	.zero		1024


//--------------------- .nv.shared.reserved.0     --------------------------
	.section	.nv.shared.reserved.0,"aw",@nobits
	.weak		__nv_reservedSMEM_offset_0_alias
	.size		__nv_reservedSMEM_offset_0_alias, 0, 0
	.other		__nv_reservedSMEM_offset_0_alias,@"STO_CUDA_RESERVED_SHARED STV_DEFAULT"
__nv_reservedSMEM_offset_0_alias:
	.zero		0


//--------------------- .nv.global                --------------------------
	.section	.nv.global,"aw",@nobits
.nv.global:
	.type		_ZN40_INTERNAL_0f2176f0_4_k_cu_a408352b_175044cute1_E,@object
	.size		_ZN40_INTERNAL_0f2176f0_4_k_cu_a408352b_175044cute1_E,(_ZN40_INTERNAL_0f2176f0_4_k_cu_a408352b_175044cuda3std3__45__cpo6cbeginE - _ZN40_INTERNAL_0f2176f0_4_k_cu_a408352b_175044cute1_E)
_ZN40_INTERNAL_0f2176f0_4_k_cu_a408352b_175044cute1_E:
	.zero		1
	.type		_ZN40_INTERNAL_0f2176f0_4_k_cu_a408352b_175044cuda3std3__45__cpo6cbeginE,@object
	.size		_ZN40_INTERNAL_0f2176f0_4_k_cu_a408352b_175044cuda3std3__45__cpo6cbeginE,(_ZN40_INTERNAL_0f2176f0_4_k_cu_a408352b_175044cuda3std3__48in_placeE - _ZN40_INTERNAL_0f2176f0_4_k_cu_a408352b_175044cuda3std3__45__cpo6cbeginE)
_ZN40_INTERNAL_0f2176f0_4_k_cu_a408352b_175044cuda3std3__45__cpo6cbeginE:
	.zero		1
	.type		_ZN40_INTERNAL_0f2176f0_4_k_cu_a408352b_175044cuda3std3__48in_placeE,@object
	.size		_ZN40_INTERNAL_0f2176f0_4_k_cu_a408352b_175044cuda3std3__48in_placeE,(_ZN40_INTERNAL_0f2176f0_4_k_cu_a408352b_175044cuda3std6ranges3__45__cpo9iter_moveE - _ZN40_INTERNAL_0f2176f0_4_k_cu_a408352b_175044cuda3std3__48in_placeE)
_ZN40_INTERNAL_0f2176f0_4_k_cu_a408352b_175044cuda3std3__48in_placeE:
	.zero		1
	.type		_ZN40_INTERNAL_0f2176f0_4_k_cu_a408352b_175044cuda3std6ranges3__45__cpo9iter_moveE,@object
	.size		_ZN40_INTERNAL_0f2176f0_4_k_cu_a408352b_175044cuda3std6ranges3__45__cpo9iter_moveE,(_ZN40_INTERNAL_0f2176f0_4_k_cu_a408352b_175044cuda3std3__45__cpo5beginE - _ZN40_INTERNAL_0f2176f0_4_k_cu_a408352b_175044cuda3std6ranges3__45__cpo9iter_moveE)
_ZN40_INTERNAL_0f2176f0_4_k_cu_a408352b_175044cuda3std6ranges3__45__cpo9iter_moveE:
	.zero		1
	.type		_ZN40_INTERNAL_0f2176f0_4_k_cu_a408352b_175044cuda3std3__45__cpo5beginE,@object
	.size		_ZN40_INTERNAL_0f2176f0_4_k_cu_a408352b_175044cuda3std3__45__cpo5beginE,(_ZN40_INTERNAL_0f2176f0_4_k_cu_a408352b_175044cuda3std3__442_GLOBAL__N__0f2176f0_4_k_cu_a408352b_175046ignoreE - _ZN40_INTERNAL_0f2176f0_4_k_cu_a408352b_175044cuda3std3__45__cpo5beginE)
_ZN40_INTERNAL_0f2176f0_4_k_cu_a408352b_175044cuda3std3__45__cpo5beginE:
	.zero		1
	.type		_ZN40_INTERNAL_0f2176f0_4_k_cu_a408352b_175044cuda3std3__442_GLOBAL__N__0f2176f0_4_k_cu_a408352b_175046ignoreE,@object
	.size		_ZN40_INTERNAL_0f2176f0_4_k_cu_a408352b_175044cuda3std3__442_GLOBAL__N__0f2176f0_4_k_cu_a408352b_175046ignoreE,(_ZN40_INTERNAL_0f2176f0_4_k_cu_a408352b_175044cute7productE - _ZN40_INTERNAL_0f2176f0_4_k_cu_a408352b_175044cuda3std3__442_GLOBAL__N__0f2176f0_4_k_cu_a408352b_175046ignoreE)
_ZN40_INTERNAL_0f2176f0_4_k_cu_a408352b_175044cuda3std3__442_GLOBAL__N__0f2176f0_4_k_cu_a408352b_175046ignoreE:
	.zero		1
	.type		_ZN40_INTERNAL_0f2176f0_4_k_cu_a408352b_175044cute7productE,@object
	.size		_ZN40_INTERNAL_0f2176f0_4_k_cu_a408352b_175044cute7productE,(_ZN40_INTERNAL_0f2176f0_4_k_cu_a408352b_175044cuda3std3__45__cpo3endE - _ZN40_INTERNAL_0f2176f0_4_k_cu_a408352b_175044cute7productE)
_ZN40_INTERNAL_0f2176f0_4_k_cu_a408352b_175044cute7productE:
	.zero		1
	.type		_ZN40_INTERNAL_0f2176f0_4_k_cu_a408352b_175044cuda3std3__45__cpo3endE,@object
	.size		_ZN40_INTERNAL_0f2176f0_4_k_cu_a408352b_175044cuda3std3__45__cpo3endE,(_ZN40_INTERNAL_0f2176f0_4_k_cu_a408352b_175044cuda3std3__419piecewise_constructE - _ZN40_INTERNAL_0f2176f0_4_k_cu_a408352b_175044cuda3std3__45__cpo3endE)
_ZN40_INTERNAL_0f2176f0_4_k_cu_a408352b_175044cuda3std3__45__cpo3endE:
	.zero		1
	.type		_ZN40_INTERNAL_0f2176f0_4_k_cu_a408352b_175044cuda3std3__419piecewise_constructE,@object
	.size		_ZN40_INTERNAL_0f2176f0_4_k_cu_a408352b_175044cuda3std3__419piecewise_constructE,(_ZN40_INTERNAL_0f2176f0_4_k_cu_a408352b_175044cuda3std3__45__cpo4cendE - _ZN40_INTERNAL_0f2176f0_4_k_cu_a408352b_175044cuda3std3__419piecewise_constructE)
_ZN40_INTERNAL_0f2176f0_4_k_cu_a408352b_175044cuda3std3__419piecewise_constructE:
	.zero		1
	.type		_ZN40_INTERNAL_0f2176f0_4_k_cu_a408352b_175044cuda3std3__45__cpo4cendE,@object
	.size		_ZN40_INTERNAL_0f2176f0_4_k_cu_a408352b_175044cuda3std3__45__cpo4cendE,(_ZN40_INTERNAL_0f2176f0_4_k_cu_a408352b_175044cuda3std6ranges3__45__cpo4swapE - _ZN40_INTERNAL_0f2176f0_4_k_cu_a408352b_175044cuda3std3__45__cpo4cendE)
_ZN40_INTERNAL_0f2176f0_4_k_cu_a408352b_175044cuda3std3__45__cpo4cendE:
	.zero		1
	.type		_ZN40_INTERNAL_0f2176f0_4_k_cu_a408352b_175044cuda3std6ranges3__45__cpo4swapE,@object
	.size		_ZN40_INTERNAL_0f2176f0_4_k_cu_a408352b_175044cuda3std6ranges3__45__cpo4swapE,(.L_8 - _ZN40_INTERNAL_0f2176f0_4_k_cu_a408352b_175044cuda3std6ranges3__45__cpo4swapE)
_ZN40_INTERNAL_0f2176f0_4_k_cu_a408352b_175044cuda3std6ranges3__45__cpo4swapE:
	.zero		1
.L_8:


//--------------------- .nv.constant0._ZN7cutlass13device_kernelINS_4gemm6kernel13GemmUniversalIN4cute5tupleIJiiiiEEENS1_10collective13CollectiveMmaINS1_34MainloopSm90TmaGmmaWarpSpecializedILi5ENS5_IJNS4_1CILi1EEESB_SB_EEENS1_32KernelTmaWarpSpecializedPingpongEEENS5_IJNSA_ILi64EEENSA_ILi128EEENSA_ILi32EEEEEEfNS5_IJlSB_lEEEfSJ_NS4_8TiledMMAINS4_8MMA_AtomIJNS4_4SM904GMMA30MMA_64x128x8_F32TF32TF32_SS_TNILNSN_7ScaleInE1ELSP_1EEEEEENS4_6LayoutISC_NS5_IJNSA_ILi0EEEST_ST_EEEEENS5_IJNS4_10UnderscoreESW_SW_EEEEENS4_13SM90_TMA_LOADENS4_14ComposedLayoutINS4_7SwizzleILi3ELi4ELi3EEENS4_18smem_ptr_flag_bitsILi32EEENSS_INS5_IJNSA_ILi8EEESH_EEENS5_IJSH_SB_EEEEEEEvNS4_8identityESZ_S19_vS1A_EENS_8epilogue10collective6detail29Sm90TmaWarpSpecializedAdapterINS1D_15DefaultEpilogueIfSJ_SJ_NS1C_6thread17LinearCombinationIfLi1EffLNS1H_9ScaleType4KindE0ELNS_15FloatRoundStyleE2EfEENS1_15EpilogueDefaultEEEEEvvEEEEvNT_6ParamsE --------------------------
	.section	.nv.constant0._ZN7cutlass13device_kernelINS_4gemm6kernel13GemmUniversalIN4cute5tupleIJiiiiEEENS1_10collective13CollectiveMmaINS1_34MainloopSm90TmaGmmaWarpSpecializedILi5ENS5_IJNS4_1CILi1EEESB_SB_EEENS1_32KernelTmaWarpSpecializedPingpongEEENS5_IJNSA_ILi64EEENSA_ILi128EEENSA_ILi32EEEEEEfNS5_IJlSB_lEEEfSJ_NS4_8TiledMMAINS4_8MMA_AtomIJNS4_4SM904GMMA30MMA_64x128x8_F32TF32TF32_SS_TNILNSN_7ScaleInE1ELSP_1EEEEEENS4_6LayoutISC_NS5_IJNSA_ILi0EEEST_ST_EEEEENS5_IJNS4_10UnderscoreESW_SW_EEEEENS4_13SM90_TMA_LOADENS4_14ComposedLayoutINS4_7SwizzleILi3ELi4ELi3EEENS4_18smem_ptr_flag_bitsILi32EEENSS_INS5_IJNSA_ILi8EEESH_EEENS5_IJSH_SB_EEEEEEEvNS4_8identityESZ_S19_vS1A_EENS_8epilogue10collective6detail29Sm90TmaWarpSpecializedAdapterINS1D_15DefaultEpilogueIfSJ_SJ_NS1C_6thread17LinearCombinationIfLi1EffLNS1H_9ScaleType4KindE0ELNS_15FloatRoundStyleE2EfEENS1_15EpilogueDefaultEEEEEvvEEEEvNT_6ParamsE,"a",@progbits
	.sectionflags	@""
	.align	4
.nv.constant0._ZN7cutlass13device_kernelINS_4gemm6kernel13GemmUniversalIN4cute5tupleIJiiiiEEENS1_10collective13CollectiveMmaINS1_34MainloopSm90TmaGmmaWarpSpecializedILi5ENS5_IJNS4_1CILi1EEESB_SB_EEENS1_32KernelTmaWarpSpecializedPingpongEEENS5_IJNSA_ILi64EEENSA_ILi128EEENSA_ILi32EEEEEEfNS5_IJlSB_lEEEfSJ_NS4_8TiledMMAINS4_8MMA_AtomIJNS4_4SM904GMMA30MMA_64x128x8_F32TF32TF32_SS_TNILNSN_7ScaleInE1ELSP_1EEEEEENS4_6LayoutISC_NS5_IJNSA_ILi0EEEST_ST_EEEEENS5_IJNS4_10UnderscoreESW_SW_EEEEENS4_13SM90_TMA_LOADENS4_14ComposedLayoutINS4_7SwizzleILi3ELi4ELi3EEENS4_18smem_ptr_flag_bitsILi32EEENSS_INS5_IJNSA_ILi8EEESH_EEENS5_IJSH_SB_EEEEEEEvNS4_8identityESZ_S19_vS1A_EENS_8epilogue10collective6detail29Sm90TmaWarpSpecializedAdapterINS1D_15DefaultEpilogueIfSJ_SJ_NS1C_6thread17LinearCombinationIfLi1EffLNS1H_9ScaleType4KindE0ELNS_15FloatRoundStyleE2EfEENS1_15EpilogueDefaultEEEEEvvEEEEvNT_6ParamsE:
	.zero		1664


//--------------------- SYMBOLS --------------------------

	.type		.nv.reservedSmem.offset0,@object
	.size		.nv.reservedSmem.offset0,0x4
	.type		__assertfail,@function
